	.target	sm_90a

	.elftype	@"ET_EXEC"


//--------------------- .note.nv.tkinfo           --------------------------
	.section	.note.nv.tkinfo,"",@"SHT_NOTE"
	.sectionflags	@"SHF_NOTE_NV_TKINFO"
	.tkinfo
        /*0018*/ 	.word	0x00000002
        /*0030*/ 	.string	""
        /*0030*/ 	.string	"ptxas"
        /*0030*/ 	.string	"Cuda compilation tools, release 13.0, V13.0.88"
        /*0030*/ 	.string	"Build cuda_13.0.r13.0/compiler.36424714_0"
        /*0030*/ 	.string	"-v  -suppress-debug-info  -lineinfo  -arch sm_90a "



//--------------------- .note.nv.cuinfo           --------------------------
	.section	.note.nv.cuinfo,"",@"SHT_NOTE"
	.sectionflags	@"SHF_NOTE_NV_CUINFO"
        /*0018*/ 	.short	0x0002
        /*001a*/ 	.short	0x005a
        /*001c*/ 	.short	0x0082
	.zero		2


//--------------------- .nv.info                  --------------------------
	.section	.nv.info,"",@"SHT_CUDA_INFO"
	.align	4


	//----- nvinfo : EIATTR_REGCOUNT
	.align		4
        /*0000*/ 	.byte	0x04, 0x2f
        /*0002*/ 	.short	(.L_1 - .L_0)
	.align		4
.L_0:
        /*0004*/ 	.word	index@(matmul_kernel)
        /*0008*/ 	.word	0x000000ff


	//----- nvinfo : EIATTR_FRAME_SIZE
	.align		4
.L_1:
        /*000c*/ 	.byte	0x04, 0x11
        /*000e*/ 	.short	(.L_3 - .L_2)
	.align		4
.L_2:
        /*0010*/ 	.word	index@(matmul_kernel)
        /*0014*/ 	.word	0x00000000


	//----- nvinfo : EIATTR_MIN_STACK_SIZE
	.align		4
.L_3:
        /*0018*/ 	.byte	0x04, 0x12
        /*001a*/ 	.short	(.L_5 - .L_4)
	.align		4
.L_4:
        /*001c*/ 	.word	index@(matmul_kernel)
        /*0020*/ 	.word	0x00000000
.L_5:


//--------------------- .nv.compat                --------------------------
	.section	.nv.compat,"",@"SHT_CUDA_COMPAT_INFO"
	.align	4
        /*0000*/ 	.byte	0x02, 0x09, 0x01, 0x00, 0x02, 0x02, 0x04, 0x00, 0x02, 0x05, 0x05, 0x00, 0x03, 0x07, 0x01, 0x01
        /*0010*/ 	.byte	0x02, 0x03, 0x00, 0x00, 0x02, 0x06, 0x01, 0x00, 0x04, 0x0b, 0x08, 0x00, 0x00, 0x00, 0x00, 0x00
        /*0020*/ 	.byte	0x00, 0x00, 0x00, 0x00


//--------------------- .nv.info.matmul_kernel    --------------------------
	.section	.nv.info.matmul_kernel,"",@"SHT_CUDA_INFO"
	.sectionflags	@""
	.align	4


	//----- nvinfo : EIATTR_CUDA_API_VERSION
	.align		4
        /*0000*/ 	.byte	0x04, 0x37
        /*0002*/ 	.short	(.L_7 - .L_6)
.L_6:
        /*0004*/ 	.word	0x00000082


	//----- nvinfo : EIATTR_KPARAM_INFO
	.align		4
.L_7:
        /*0008*/ 	.byte	0x04, 0x17
        /*000a*/ 	.short	(.L_9 - .L_8)
.L_8:
        /*000c*/ 	.word	0x00000000
        /*0010*/ 	.short	0x000d
        /*0012*/ 	.short	0x0048
        /*0014*/ 	.byte	0x00, 0xf4, 0x21, 0x00


	//----- nvinfo : EIATTR_KPARAM_INFO
	.align		4
.L_9:
        /*0018*/ 	.byte	0x04, 0x17
        /*001a*/ 	.short	(.L_11 - .L_10)
.L_10:
        /*001c*/ 	.word	0x00000000
        /*0020*/ 	.short	0x000c
        /*0022*/ 	.short	0x0040
        /*0024*/ 	.byte	0x00, 0xf4, 0x21, 0x00


	//----- nvinfo : EIATTR_KPARAM_INFO
	.align		4
.L_11:
        /*0028*/ 	.byte	0x04, 0x17
        /*002a*/ 	.short	(.L_13 - .L_12)
.L_12:
        /*002c*/ 	.word	0x00000000
        /*0030*/ 	.short	0x000b
        /*0032*/ 	.short	0x0038
        /*0034*/ 	.byte	0x00, 0xf0, 0x11, 0x00


	//----- nvinfo : EIATTR_KPARAM_INFO
	.align		4
.L_13:
        /*0038*/ 	.byte	0x04, 0x17
        /*003a*/ 	.short	(.L_15 - .L_14)
.L_14:
        /*003c*/ 	.word	0x00000000
        /*0040*/ 	.short	0x000a
        /*0042*/ 	.short	0x0034
        /*0044*/ 	.byte	0x00, 0xf0, 0x11, 0x00


	//----- nvinfo : EIATTR_KPARAM_INFO
	.align		4
.L_15:
        /*0048*/ 	.byte	0x04, 0x17
        /*004a*/ 	.short	(.L_17 - .L_16)
.L_16:
        /*004c*/ 	.word	0x00000000
        /*0050*/ 	.short	0x0009
        /*0052*/ 	.short	0x0030
        /*0054*/ 	.byte	0x00, 0xf0, 0x11, 0x00


	//----- nvinfo : EIATTR_KPARAM_INFO
	.align		4
.L_17:
        /*0058*/ 	.byte	0x04, 0x17
        /*005a*/ 	.short	(.L_19 - .L_18)
.L_18:
        /*005c*/ 	.word	0x00000000
        /*0060*/ 	.short	0x0008
        /*0062*/ 	.short	0x002c
        /*0064*/ 	.byte	0x00, 0xf0, 0x11, 0x00


	//----- nvinfo : EIATTR_KPARAM_INFO
	.align		4
.L_19:
        /*0068*/ 	.byte	0x04, 0x17
        /*006a*/ 	.short	(.L_21 - .L_20)
.L_20:
        /*006c*/ 	.word	0x00000000
        /*0070*/ 	.short	0x0007
        /*0072*/ 	.short	0x0028
        /*0074*/ 	.byte	0x00, 0xf0, 0x11, 0x00


	//----- nvinfo : EIATTR_KPARAM_INFO
	.align		4
.L_21:
        /*0078*/ 	.byte	0x04, 0x17
        /*007a*/ 	.short	(.L_23 - .L_22)
.L_22:
        /*007c*/ 	.word	0x00000000
        /*0080*/ 	.short	0x0006
        /*0082*/ 	.short	0x0024
        /*0084*/ 	.byte	0x00, 0xf0, 0x11, 0x00


	//----- nvinfo : EIATTR_KPARAM_INFO
	.align		4
.L_23:
        /*0088*/ 	.byte	0x04, 0x17
        /*008a*/ 	.short	(.L_25 - .L_24)
.L_24:
        /*008c*/ 	.word	0x00000000
        /*0090*/ 	.short	0x0005
        /*0092*/ 	.short	0x0020
        /*0094*/ 	.byte	0x00, 0xf0, 0x11, 0x00


	//----- nvinfo : EIATTR_KPARAM_INFO
	.align		4
.L_25:
        /*0098*/ 	.byte	0x04, 0x17
        /*009a*/ 	.short	(.L_27 - .L_26)
.L_26:
        /*009c*/ 	.word	0x00000000
        /*00a0*/ 	.short	0x0004
        /*00a2*/ 	.short	0x001c
        /*00a4*/ 	.byte	0x00, 0xf0, 0x11, 0x00


	//----- nvinfo : EIATTR_KPARAM_INFO
	.align		4
.L_27:
        /*00a8*/ 	.byte	0x04, 0x17
        /*00aa*/ 	.short	(.L_29 - .L_28)
.L_28:
        /*00ac*/ 	.word	0x00000000
        /*00b0*/ 	.short	0x0003
        /*00b2*/ 	.short	0x0018
        /*00b4*/ 	.byte	0x00, 0xf0, 0x11, 0x00


	//----- nvinfo : EIATTR_KPARAM_INFO
	.align		4
.L_29:
        /*00b8*/ 	.byte	0x04, 0x17
        /*00ba*/ 	.short	(.L_31 - .L_30)
.L_30:
        /*00bc*/ 	.word	0x00000000
        /*00c0*/ 	.short	0x0002
        /*00c2*/ 	.short	0x0010
        /*00c4*/ 	.byte	0x00, 0xf4, 0x21, 0x00


	//----- nvinfo : EIATTR_KPARAM_INFO
	.align		4
.L_31:
        /*00c8*/ 	.byte	0x04, 0x17
        /*00ca*/ 	.short	(.L_33 - .L_32)
.L_32:
        /*00cc*/ 	.word	0x00000000
        /*00d0*/ 	.short	0x0001
        /*00d2*/ 	.short	0x0008
        /*00d4*/ 	.byte	0x00, 0xf4, 0x21, 0x00


	//----- nvinfo : EIATTR_KPARAM_INFO
	.align		4
.L_33:
        /*00d8*/ 	.byte	0x04, 0x17
        /*00da*/ 	.short	(.L_35 - .L_34)
.L_34:
        /*00dc*/ 	.word	0x00000000
        /*00e0*/ 	.short	0x0000
        /*00e2*/ 	.short	0x0000
        /*00e4*/ 	.byte	0x00, 0xf4, 0x21, 0x00


	//----- nvinfo : EIATTR_SPARSE_MMA_MASK
	.align		4
.L_35:
        /*00e8*/ 	.byte	0x03, 0x50
        /*00ea*/ 	.short	0x0000


	//----- nvinfo : EIATTR_MAXREG_COUNT
	.align		4
        /*00ec*/ 	.byte	0x03, 0x1b
        /*00ee*/ 	.short	0x00ff


	//----- nvinfo : EIATTR_NUM_BARRIERS
	.align		4
        /*00f0*/ 	.byte	0x02, 0x4c
        /*00f2*/ 	.byte	0x01
	.zero		1


	//----- nvinfo : EIATTR_MERCURY_ISA_VERSION
	.align		4
        /*00f4*/ 	.byte	0x03, 0x5f
        /*00f6*/ 	.short	0x0101


	//----- nvinfo : EIATTR_EXIT_INSTR_OFFSETS
	.align		4
        /*00f8*/ 	.byte	0x04, 0x1c
        /*00fa*/ 	.short	(.L_37 - .L_36)


	//   ....[0]....
.L_36:
        /*00fc*/ 	.word	0x00006580


	//   ....[1]....
        /*0100*/ 	.word	0x000065b0


	//----- nvinfo : EIATTR_REQNTID
	.align		4
.L_37:
        /*0104*/ 	.byte	0x04, 0x10
        /*0106*/ 	.short	(.L_39 - .L_38)
.L_38:
        /*0108*/ 	.word	0x00000080
        /*010c*/ 	.word	0x00000001
        /*0110*/ 	.word	0x00000001


	//----- nvinfo : EIATTR_CBANK_PARAM_SIZE
	.align		4
.L_39:
        /*0114*/ 	.byte	0x03, 0x19
        /*0116*/ 	.short	0x0050


	//----- nvinfo : EIATTR_PARAM_CBANK
	.align		4
        /*0118*/ 	.byte	0x04, 0x0a
        /*011a*/ 	.short	(.L_41 - .L_40)
	.align		4
.L_40:
        /*011c*/ 	.word	index@(.nv.constant0.matmul_kernel)
        /*0120*/ 	.short	0x0210
        /*0122*/ 	.short	0x0050


	//----- nvinfo : EIATTR_SW_WAR
	.align		4
.L_41:
        /*0124*/ 	.byte	0x04, 0x36
        /*0126*/ 	.short	(.L_43 - .L_42)
.L_42:
        /*0128*/ 	.word	0x00000008
.L_43:


//--------------------- .nv.callgraph             --------------------------
	.section	.nv.callgraph,"",@"SHT_CUDA_CALLGRAPH"
	.align	4
	.sectionentsize	8
	.align		4
        /*0000*/ 	.word	0x00000000
	.align		4
        /*0004*/ 	.word	0xffffffff
	.align		4
        /*0008*/ 	.word	0x00000000
	.align		4
        /*000c*/ 	.word	0xfffffffe
	.align		4
        /*0010*/ 	.word	0x00000000
	.align		4
        /*0014*/ 	.word	0xfffffffd
	.align		4
        /*0018*/ 	.word	0x00000000
	.align		4
        /*001c*/ 	.word	0xfffffffc


//--------------------- .text.matmul_kernel       --------------------------
	.section	.text.matmul_kernel,"ax",@progbits
	.align	128
        .global         matmul_kernel
        .type           matmul_kernel,@function
        .size           matmul_kernel,(.L_x_3 - matmul_kernel)
        .other          matmul_kernel,@"STO_CUDA_ENTRY STV_DEFAULT"
matmul_kernel:
.text.matmul_kernel:
[----:B------:R-:W-:Y:S08]  /*0000*/  LDC R1, c[0x0][0x28] ;  /* 0x00000a00ff017b82 */ /* 0x000ff00000000800 */
[----:B------:R-:W0:Y:S01]  /*0010*/  LDC.64 R30, c[0x0][0x228] ;  /* 0x00008a00ff1e7b82 */ /* 0x000e220000000a00 */
[----:B------:R-:W1:Y:S01]  /*0020*/  S2R R5, SR_CTAID.X ;  /* 0x0000000000057919 */ /* 0x000e620000002500 */
[----:B------:R-:W-:Y:S01]  /*0030*/  UMOV UR4, 0x400 ;  /* 0x0000040000047882 */ /* 0x000fe20000000000 */
[----:B------:R-:W-:Y:S01]  /*0040*/  ULDC.64 UR14, c[0x0][0x208] ;  /* 0x00008200000e7ab9 */ /* 0x000fe20000000a00 */
[----:B------:R-:W-:Y:S01]  /*0050*/  CS2R R24, SRZ ;  /* 0x0000000000187805 */ /* 0x000fe2000001ff00 */
[----:B------:R-:W2:Y:S01]  /*0060*/  S2R R229, SR_TID.X ;  /* 0x0000000000e57919 */ /* 0x000ea20000002100 */
[----:B------:R-:W-:-:S02]  /*0070*/  CS2R R26, SRZ ;  /* 0x00000000001a7805 */ /* 0x000fc4000001ff00 */
[----:B------:R-:W-:Y:S01]  /*0080*/  CS2R R32, SRZ ;  /* 0x0000000000207805 */ /* 0x000fe2000001ff00 */
[----:B------:R-:W3:Y:S01]  /*0090*/  LDC R12, c[0x0][0x230] ;  /* 0x00008c00ff0c7b82 */ /* 0x000ee20000000800 */
[----:B------:R-:W-:-:S07]  /*00a0*/  CS2R R34, SRZ ;  /* 0x0000000000227805 */ /* 0x000fce000001ff00 */
[----:B------:R-:W4:Y:S01]  /*00b0*/  S2UR UR12, SR_CgaCtaId ;  /* 0x00000000000c79c3 */ /* 0x000f220000008800 */
[----:B0-----:R-:W-:-:S05]  /*00c0*/  VIADD R0, R31, 0x1f ;  /* 0x0000001f1f007836 */ /* 0x001fca0000000000 */
[----:B------:R-:W-:Y:S01]  /*00d0*/  SHF.R.S32.HI R3, RZ, 0x1f, R0 ;  /* 0x0000001fff037819 */ /* 0x000fe20000011400 */
[----:B---3--:R-:W-:-:S03]  /*00e0*/  VIADD R12, R12, 0x7f ;  /* 0x0000007f0c0c7836 */ /* 0x008fc60000000000 */
[----:B------:R-:W-:Y:S02]  /*00f0*/  LEA.HI R3, R3, R0, RZ, 0x5 ;  /* 0x0000000003037211 */ /* 0x000fe400078f28ff */
[----:B-1----:R-:W-:Y:S02]  /*0100*/  IABS R8, R5 ;  /* 0x0000000500087213 */ /* 0x002fe40000000000 */
[----:B------:R-:W-:Y:S02]  /*0110*/  SHF.R.S32.HI R3, RZ, 0x5, R3 ;  /* 0x00000005ff037819 */ /* 0x000fe40000011403 */
[----:B--2---:R-:W-:Y:S01]  /*0120*/  LOP3.LUT R183, R229, 0x3f, RZ, 0xc0, !PT ;  /* 0x0000003fe5b77812 */ /* 0x004fe200078ec0ff */
[----:B----4-:R-:W-:Y:S02]  /*0130*/  ULEA UR12, UR12, UR4, 0x18 ;  /* 0x000000040c0c7291 */ /* 0x010fe4000f8ec03f */
[----:B------:R-:W-:-:S05]  /*0140*/  IMAD.SHL.U32 R4, R3, 0x8, RZ ;  /* 0x0000000803047824 */ /* 0x000fca00078e00ff */
[-C--:B------:R-:W-:Y:S02]  /*0150*/  IABS R7, R4.reuse ;  /* 0x0000000400077213 */ /* 0x080fe40000000000 */
[----:B------:R-:W-:Y:S02]  /*0160*/  IABS R10, R4 ;  /* 0x00000004000a7213 */ /* 0x000fe40000000000 */
[----:B------:R-:W0:Y:S08]  /*0170*/  I2F.RP R0, R7 ;  /* 0x0000000700007306 */ /* 0x000e300000209400 */
[----:B0-----:R-:W0:Y:S02]  /*0180*/  MUFU.RCP R0, R0 ;  /* 0x0000000000007308 */ /* 0x001e240000001000 */
[----:B0-----:R-:W-:-:S02]  /*0190*/  VIADD R2, R0, 0xffffffe ;  /* 0x0ffffffe00027836 */ /* 0x001fc40000000000 */
[----:B------:R-:W-:-:S04]  /*01a0*/  IMAD.MOV R0, RZ, RZ, -R10 ;  /* 0x000000ffff007224 */ /* 0x000fc800078e0a0a */
[----:B------:R0:W1:Y:S02]  /*01b0*/  F2I.FTZ.U32.TRUNC.NTZ R3, R2 ;  /* 0x0000000200037305 */ /* 0x000064000021f000 */
[----:B0-----:R-:W-:Y:S02]  /*01c0*/  IMAD.MOV.U32 R2, RZ, RZ, RZ ;  /* 0x000000ffff027224 */ /* 0x001fe400078e00ff */
[----:B-1----:R-:W-:-:S04]  /*01d0*/  IMAD.MOV R6, RZ, RZ, -R3 ;  /* 0x000000ffff067224 */ /* 0x002fc800078e0a03 */
[----:B------:R-:W-:Y:S02]  /*01e0*/  IMAD R9, R6, R7, RZ ;  /* 0x0000000706097224 */ /* 0x000fe400078e02ff */
[----:B------:R-:W-:Y:S02]  /*01f0*/  IMAD.MOV.U32 R6, RZ, RZ, R8 ;  /* 0x000000ffff067224 */ /* 0x000fe400078e0008 */
[----:B------:R-:W-:-:S06]  /*0200*/  IMAD.HI.U32 R3, R3, R9, R2 ;  /* 0x0000000903037227 */ /* 0x000fcc00078e0002 */
[----:B------:R-:W-:-:S04]  /*0210*/  IMAD.HI.U32 R3, R3, R6, RZ ;  /* 0x0000000603037227 */ /* 0x000fc800078e00ff */
[----:B------:R-:W-:-:S05]  /*0220*/  IMAD R0, R3, R0, R6 ;  /* 0x0000000003007224 */ /* 0x000fca00078e0206 */
[----:B------:R-:W-:-:S13]  /*0230*/  ISETP.GT.U32.AND P1, PT, R7, R0, PT ;  /* 0x000000000700720c */ /* 0x000fda0003f24070 */
[----:B------:R-:W-:Y:S02]  /*0240*/  @!P1 IMAD.IADD R0, R0, 0x1, -R7 ;  /* 0x0000000100009824 */ /* 0x000fe400078e0a07 */
[----:B------:R-:W-:Y:S01]  /*0250*/  @!P1 VIADD R3, R3, 0x1 ;  /* 0x0000000103039836 */ /* 0x000fe20000000000 */
[----:B------:R-:W-:Y:S02]  /*0260*/  ISETP.NE.AND P1, PT, R4, RZ, PT ;  /* 0x000000ff0400720c */ /* 0x000fe40003f25270 */
[----:B------:R-:W-:Y:S02]  /*0270*/  ISETP.GE.U32.AND P0, PT, R0, R7, PT ;  /* 0x000000070000720c */ /* 0x000fe40003f06070 */
[----:B------:R-:W-:-:S04]  /*0280*/  LOP3.LUT R0, R5, R4, RZ, 0x3c, !PT ;  /* 0x0000000405007212 */ /* 0x000fc800078e3cff */
[----:B------:R-:W-:Y:S01]  /*0290*/  ISETP.GE.AND P2, PT, R0, RZ, PT ;  /* 0x000000ff0000720c */ /* 0x000fe20003f46270 */
[----:B------:R-:W-:-:S06]  /*02a0*/  VIADD R0, R30, 0x3f ;  /* 0x0000003f1e007836 */ /* 0x000fcc0000000000 */
[----:B------:R-:W-:-:S04]  /*02b0*/  @P0 VIADD R3, R3, 0x1 ;  /* 0x0000000103030836 */ /* 0x000fc80000000000 */
[----:B------:R-:W-:Y:S01]  /*02c0*/  IMAD.MOV.U32 R2, RZ, RZ, R3 ;  /* 0x000000ffff027224 */ /* 0x000fe200078e0003 */
[----:B------:R-:W-:-:S03]  /*02d0*/  SHF.R.S32.HI R3, RZ, 0x1f, R0 ;  /* 0x0000001fff037819 */ /* 0x000fc60000011400 */
[----:B------:R-:W-:Y:S01]  /*02e0*/  @!P2 IMAD.MOV R2, RZ, RZ, -R2 ;  /* 0x000000ffff02a224 */ /* 0x000fe200078e0a02 */
[----:B------:R-:W-:Y:S02]  /*02f0*/  @!P1 LOP3.LUT R2, RZ, R4, RZ, 0x33, !PT ;  /* 0x00000004ff029212 */ /* 0x000fe400078e33ff */
[----:B------:R-:W-:-:S03]  /*0300*/  LEA.HI R3, R3, R0, RZ, 0x6 ;  /* 0x0000000003037211 */ /* 0x000fc600078f30ff */
[----:B------:R-:W-:Y:S02]  /*0310*/  IMAD.SHL.U32 R6, R2, 0x8, RZ ;  /* 0x0000000802067824 */ /* 0x000fe400078e00ff */
[----:B------:R-:W-:-:S03]  /*0320*/  IMAD.MOV R2, RZ, RZ, -R2 ;  /* 0x000000ffff027224 */ /* 0x000fc600078e0a02 */
[----:B------:R-:W-:Y:S01]  /*0330*/  LEA.HI.SX32 R3, R3, -R6, 0x1a ;  /* 0x8000000603037211 */ /* 0x000fe200078fd2ff */
[----:B------:R-:W-:-:S03]  /*0340*/  IMAD R4, R4, R2, R5 ;  /* 0x0000000204047224 */ /* 0x000fc600078e0205 */
[----:B------:R-:W-:Y:S02]  /*0350*/  VIMNMX R11, R3, 0x8, PT ;  /* 0x00000008030b7848 */ /* 0x000fe40003fe0100 */
[----:B------:R-:W-:Y:S02]  /*0360*/  IABS R9, R4 ;  /* 0x0000000400097213 */ /* 0x000fe40000000000 */
[----:B------:R-:W-:-:S04]  /*0370*/  IABS R7, R11 ;  /* 0x0000000b00077213 */ /* 0x000fc80000000000 */
[----:B------:R-:W0:Y:S08]  /*0380*/  I2F.RP R0, R7 ;  /* 0x0000000700007306 */ /* 0x000e300000209400 */
[----:B0-----:R-:W0:Y:S02]  /*0390*/  MUFU.RCP R0, R0 ;  /* 0x0000000000007308 */ /* 0x001e240000001000 */
[----:B0-----:R-:W-:-:S06]  /*03a0*/  VIADD R3, R0, 0xffffffe ;  /* 0x0ffffffe00037836 */ /* 0x001fcc0000000000 */
[----:B------:R-:W0:Y:S02]  /*03b0*/  F2I.FTZ.U32.TRUNC.NTZ R3, R3 ;  /* 0x0000000300037305 */ /* 0x000e24000021f000 */
[----:B0-----:R-:W-:-:S04]  /*03c0*/  IMAD.MOV R8, RZ, RZ, -R3 ;  /* 0x000000ffff087224 */ /* 0x001fc800078e0a03 */
[----:B------:R-:W-:Y:S01]  /*03d0*/  IMAD.MOV.U32 R2, RZ, RZ, R8 ;  /* 0x000000ffff027224 */ /* 0x000fe200078e0008 */
[----:B------:R-:W-:-:S03]  /*03e0*/  IABS R8, R11 ;  /* 0x0000000b00087213 */ /* 0x000fc60000000000 */
[----:B------:R-:W-:Y:S02]  /*03f0*/  IMAD R5, R2, R7, RZ ;  /* 0x0000000702057224 */ /* 0x000fe400078e02ff */
[----:B------:R-:W-:Y:S02]  /*0400*/  IMAD.MOV.U32 R2, RZ, RZ, RZ ;  /* 0x000000ffff027224 */ /* 0x000fe400078e00ff */
[----:B------:R-:W-:Y:S02]  /*0410*/  IMAD.MOV R0, RZ, RZ, -R8 ;  /* 0x000000ffff007224 */ /* 0x000fe400078e0a08 */
        /* <DEDUP_REMOVED lines=9> */
[----:B------:R-:W-:-:S07]  /*04b0*/  ISETP.GE.AND P2, PT, R0, RZ, PT ;  /* 0x000000ff0000720c */ /* 0x000fce0003f46270 */
[----:B------:R-:W-:Y:S01]  /*04c0*/  @P0 VIADD R2, R2, 0x1 ;  /* 0x0000000102020836 */ /* 0x000fe20000000000 */
[----:B------:R-:W-:-:S05]  /*04d0*/  ISETP.GE.AND P0, PT, R12, 0x80, PT ;  /* 0x000000800c00780c */ /* 0x000fca0003f06270 */
[----:B------:R-:W-:Y:S01]  /*04e0*/  @!P2 IMAD.MOV R2, RZ, RZ, -R2 ;  /* 0x000000ffff02a224 */ /* 0x000fe200078e0a02 */
[----:B------:R-:W-:-:S05]  /*04f0*/  @!P1 LOP3.LUT R2, RZ, R11, RZ, 0x33, !PT ;  /* 0x0000000bff029212 */ /* 0x000fca00078e33ff */
[----:B------:R-:W-:Y:S02]  /*0500*/  IMAD.MOV R0, RZ, RZ, -R2 ;  /* 0x000000ffff007224 */ /* 0x000fe400078e0a02 */
[----:B------:R-:W-:Y:S02]  /*0510*/  IMAD.SHL.U32 R2, R2, 0x20, RZ ;  /* 0x0000002002027824 */ /* 0x000fe400078e00ff */
[----:B------:R-:W-:-:S04]  /*0520*/  IMAD R0, R11, R0, R4 ;  /* 0x000000000b007224 */ /* 0x000fc800078e0204 */
[----:B------:R-:W-:-:S04]  /*0530*/  IMAD.IADD R0, R6, 0x1, R0 ;  /* 0x0000000106007824 */ /* 0x000fc800078e0200 */
[----:B------:R-:W-:Y:S01]  /*0540*/  IMAD R183, R0, 0x40, R183 ;  /* 0x0000004000b77824 */ /* 0x000fe200078e02b7 */
[----:B------:R-:W-:-:S04]  /*0550*/  SHF.R.U32.HI R0, RZ, 0x6, R229 ;  /* 0x00000006ff007819 */ /* 0x000fc800000116e5 */
[----:B------:R-:W-:Y:S01]  /*0560*/  SGXT.U32 R0, R0, 0x1 ;  /* 0x000000010000781a */ /* 0x000fe20000000000 */
[----:B------:R-:W-:Y:S06]  /*0570*/  @!P0 BRA `(.L_x_0) ;  /* 0x0000005400fc8947 */ /* 0x000fec0003800000 */
[----:B------:R-:W-:Y:S01]  /*0580*/  IABS R10, R30 ;  /* 0x0000001e000a7213 */ /* 0x000fe20000000000 */
[C---:B------:R-:W-:Y:S01]  /*0590*/  VIADD R15, R2.reuse, 0x1d ;  /* 0x0000001d020f7836 */ /* 0x040fe20000000000 */
[----:B------:R-:W-:Y:S01]  /*05a0*/  IABS R40, R31 ;  /* 0x0000001f00287213 */ /* 0x000fe20000000000 */
[C---:B------:R-:W-:Y:S01]  /*05b0*/  VIADD R17, R2.reuse, 0x1b ;  /* 0x0000001b02117836 */ /* 0x040fe20000000000 */
[----:B------:R-:W0:Y:S01]  /*05c0*/  I2F.RP R3, R10 ;  /* 0x0000000a00037306 */ /* 0x000e220000209400 */
[----:B------:R-:W-:Y:S01]  /*05d0*/  IABS R11, R183 ;  /* 0x000000b7000b7213 */ /* 0x000fe20000000000 */
[C---:B------:R-:W-:Y:S01]  /*05e0*/  VIADD R16, R2.reuse, 0x1c ;  /* 0x0000001c02107836 */ /* 0x040fe20000000000 */
[----:B------:R-:W-:Y:S01]  /*05f0*/  ISETP.GE.AND P4, PT, R183, RZ, PT ;  /* 0x000000ffb700720c */ /* 0x000fe20003f86270 */
[----:B------:R-:W-:Y:S01]  /*0600*/  VIADD R18, R2, 0x1a ;  /* 0x0000001a02127836 */ /* 0x000fe20000000000 */
[----:B------:R-:W-:Y:S01]  /*0610*/  ISETP.NE.AND P3, PT, R30, RZ, PT ;  /* 0x000000ff1e00720c */ /* 0x000fe20003f65270 */
[C---:B------:R-:W-:Y:S01]  /*0620*/  VIADD R19, R2.reuse, 0x19 ;  /* 0x0000001902137836 */ /* 0x040fe20000000000 */
[----:B------:R-:W-:Y:S01]  /*0630*/  IABS R13, R16 ;  /* 0x00000010000d7213 */ /* 0x000fe20000000000 */
[----:B------:R-:W1:Y:S01]  /*0640*/  I2F.RP R8, R40 ;  /* 0x0000002800087306 */ /* 0x000e620000209400 */
[----:B------:R-:W-:Y:S01]  /*0650*/  IABS R14, R18 ;  /* 0x00000012000e7213 */ /* 0x000fe20000000000 */
[C---:B------:R-:W-:Y:S01]  /*0660*/  VIADD R20, R2.reuse, 0x16 ;  /* 0x0000001602147836 */ /* 0x040fe20000000000 */
[----:B------:R-:W2:Y:S01]  /*0670*/  LDC R77, c[0x0][0x240] ;  /* 0x00009000ff4d7b82 */ /* 0x000ea20000000800 */
[C---:B------:R-:W-:Y:S01]  /*0680*/  VIADD R22, R2.reuse, 0x14 ;  /* 0x0000001402167836 */ /* 0x040fe20000000000 */
[----:B------:R-:W-:Y:S01]  /*0690*/  ULDC UR4, c[0x0][0x234] ;  /* 0x00008d0000047ab9 */ /* 0x000fe20000000800 */
[C---:B------:R-:W-:Y:S01]  /*06a0*/  VIADD R24, R2.reuse, 0x12 ;  /* 0x0000001202187836 */ /* 0x040fe20000000000 */
[----:B------:R-:W-:Y:S01]  /*06b0*/  ULDC.64 UR6, c[0x0][0x210] ;  /* 0x0000840000067ab9 */ /* 0x000fe20000000a00 */
[----:B0-----:R-:W0:Y:S01]  /*06c0*/  MUFU.RCP R3, R3 ;  /* 0x0000000300037308 */ /* 0x001e220000001000 */
[C---:B------:R-:W-:Y:S01]  /*06d0*/  VIADD R26, R2.reuse, 0x10 ;  /* 0x00000010021a7836 */ /* 0x040fe20000000000 */
[----:B------:R-:W-:Y:S01]  /*06e0*/  USHF.R.U32.HI UR8, URZ, 0x4, UR12 ;  /* 0x000000043f087899 */ /* 0x000fe2000801160c */
[----:B------:R-:W-:Y:S01]  /*06f0*/  IABS R23, R24 ;  /* 0x0000001800177213 */ /* 0x000fe20000000000 */
[C---:B------:R-:W-:Y:S01]  /*0700*/  VIADD R28, R2.reuse, 0xf ;  /* 0x0000000f021c7836 */ /* 0x040fe20000000000 */
[----:B------:R-:W3:Y:S01]  /*0710*/  LDC.64 R78, c[0x0][0x218] ;  /* 0x00008600ff4e7b82 */ /* 0x000ee20000000a00 */
[C---:B------:R-:W-:Y:S01]  /*0720*/  VIADD R29, R2.reuse, 0xe ;  /* 0x0000000e021d7836 */ /* 0x040fe20000000000 */
[----:B------:R-:W-:Y:S01]  /*0730*/  USGXT.U32 UR8, UR8, 0xe ;  /* 0x0000000e0808789a */ /* 0x000fe20008000000 */
[----:B-1----:R-:W1:Y:S01]  /*0740*/  MUFU.RCP R8, R8 ;  /* 0x0000000800087308 */ /* 0x002e620000001000 */
[----:B------:R-:W-:Y:S01]  /*0750*/  IABS R25, R28 ;  /* 0x0000001c00197213 */ /* 0x000fe20000000000 */
[C---:B------:R-:W-:Y:S01]  /*0760*/  VIADD R42, R2.reuse, 0xa ;  /* 0x0000000a022a7836 */ /* 0x040fe20000000000 */
[----:B------:R-:W-:Y:S01]  /*0770*/  IABS R27, R29 ;  /* 0x0000001d001b7213 */ /* 0x000fe20000000000 */
[----:B------:R-:W-:Y:S01]  /*0780*/  VIADD R43, R2, 0x9 ;  /* 0x00000009022b7836 */ /* 0x000fe20000000000 */
[----:B------:R-:W-:Y:S01]  /*0790*/  LOP3.LUT R186, R0, 0x54, RZ, 0xfc, !PT ;  /* 0x0000005400ba7812 */ /* 0x000fe200078efcff */
[C---:B------:R-:W-:Y:S01]  /*07a0*/  VIADD R44, R2.reuse, 0x8 ;  /* 0x00000008022c7836 */ /* 0x040fe20000000000 */
[----:B------:R-:W-:Y:S01]  /*07b0*/  IABS R37, R42 ;  /* 0x0000002a00257213 */ /* 0x000fe20000000000 */
[----:B------:R-:W-:Y:S01]  /*07c0*/  VIADD R45, R2, 0x7 ;  /* 0x00000007022d7836 */ /* 0x000fe20000000000 */
[----:B------:R-:W-:Y:S01]  /*07d0*/  IABS R39, R43 ;  /* 0x0000002b00277213 */ /* 0x000fe20000000000 */
[----:B0-----:R-:W-:Y:S01]  /*07e0*/  VIADD R4, R3, 0xffffffe ;  /* 0x0ffffffe03047836 */ /* 0x001fe20000000000 */
[----:B------:R-:W-:Y:S01]  /*07f0*/  LOP3.LUT R184, R0, 0x56, RZ, 0xfc, !PT ;  /* 0x0000005600b87812 */ /* 0x000fe200078efcff */
[----:B------:R-:W-:Y:S01]  /*0800*/  VIADD R47, R2, 0x5 ;  /* 0x00000005022f7836 */ /* 0x000fe20000000000 */
[----:B------:R-:W-:Y:S01]  /*0810*/  LOP3.LUT R190, R0, 0x4e, RZ, 0xfc, !PT ;  /* 0x0000004e00be7812 */ /* 0x000fe200078efcff */
[----:B------:R0:W4:Y:S01]  /*0820*/  F2I.FTZ.U32.TRUNC.NTZ R5, R4 ;  /* 0x0000000400057305 */ /* 0x000122000021f000 */
[----:B------:R-:W-:Y:S01]  /*0830*/  VIADD R46, R2, 0x6 ;  /* 0x00000006022e7836 */ /* 0x000fe20000000000 */
[----:B------:R-:W-:Y:S01]  /*0840*/  LOP3.LUT R189, R0, 0x50, RZ, 0xfc, !PT ;  /* 0x0000005000bd7812 */ /* 0x000fe200078efcff */
[----:B-1----:R-:W-:Y:S01]  /*0850*/  VIADD R6, R8, 0xffffffe ;  /* 0x0ffffffe08067836 */ /* 0x002fe20000000000 */
[----:B------:R-:W-:Y:S01]  /*0860*/  LOP3.LUT R188, R0, 0x52, RZ, 0xfc, !PT ;  /* 0x0000005200bc7812 */ /* 0x000fe200078efcff */
[----:B------:R-:W-:Y:S01]  /*0870*/  VIADD R8, R2, 0x1f ;  /* 0x0000001f02087836 */ /* 0x000fe20000000000 */
[----:B------:R-:W-:Y:S01]  /*0880*/  LOP3.LUT R193, R0, 0x48, RZ, 0xfc, !PT ;  /* 0x0000004800c17812 */ /* 0x000fe200078efcff */
[----:B------:R-:W-:Y:S01]  /*0890*/  VIADD R48, R2, 0x4 ;  /* 0x0000000402307836 */ /* 0x000fe20000000000 */
[----:B------:R1:W5:Y:S01]  /*08a0*/  F2I.FTZ.U32.TRUNC.NTZ R7, R6 ;  /* 0x0000000600077305 */ /* 0x000362000021f000 */
[----:B0-----:R-:W-:Y:S01]  /*08b0*/  IMAD.MOV.U32 R4, RZ, RZ, RZ ;  /* 0x000000ffff047224 */ /* 0x001fe200078e00ff */
[----:B------:R-:W-:Y:S01]  /*08c0*/  ISETP.GE.AND P1, PT, R8, RZ, PT ;  /* 0x000000ff0800720c */ /* 0x000fe20003f26270 */
[C---:B------:R-:W-:Y:S01]  /*08d0*/  VIADD R49, R2.reuse, 0x3 ;  /* 0x0000000302317836 */ /* 0x040fe20000000000 */
[----:B------:R-:W-:Y:S01]  /*08e0*/  IABS R41, R48 ;  /* 0x0000003000297213 */ /* 0x000fe20000000000 */
[----:B------:R-:W-:Y:S01]  /*08f0*/  VIADD R50, R2, 0x2 ;  /* 0x0000000202327836 */ /* 0x000fe20000000000 */
[C---:B------:R-:W-:Y:S01]  /*0900*/  LOP3.LUT R192, R0.reuse, 0x4a, RZ, 0xfc, !PT ;  /* 0x0000004a00c07812 */ /* 0x040fe200078efcff */
[--C-:B----4-:R-:W-:Y:S01]  /*0910*/  IMAD.MOV R9, RZ, RZ, -R5.reuse ;  /* 0x000000ffff097224 */ /* 0x110fe200078e0a05 */
[C---:B------:R-:W-:Y:S01]  /*0920*/  LOP3.LUT R191, R0.reuse, 0x4c, RZ, 0xfc, !PT ;  /* 0x0000004c00bf7812 */ /* 0x040fe200078efcff */
[----:B-1----:R-:W-:Y:S01]  /*0930*/  IMAD.MOV.U32 R6, RZ, RZ, RZ ;  /* 0x000000ffff067224 */ /* 0x002fe200078e00ff */
[----:B------:R-:W-:Y:S01]  /*0940*/  UMOV UR5, URZ ;  /* 0x0000003f00057c82 */ /* 0x000fe20008000000 */
[----:B------:R-:W-:Y:S01]  /*0950*/  IMAD R9, R9, R10, RZ ;  /* 0x0000000a09097224 */ /* 0x000fe200078e02ff */
[----:B------:R-:W-:Y:S01]  /*0960*/  LOP3.LUT R196, R0, 0x42, RZ, 0xfc, !PT ;  /* 0x0000004200c47812 */ /* 0x000fe200078efcff */
[----:B------:R-:W-:Y:S01]  /*0970*/  VIADD R51, R2, 0x1 ;  /* 0x0000000102337836 */ /* 0x000fe20000000000 */
[C---:B------:R-:W-:Y:S01]  /*0980*/  LOP3.LUT R195, R0.reuse, 0x44, RZ, 0xfc, !PT ;  /* 0x0000004400c37812 */ /* 0x040fe200078efcff */
[----:B------:R-:W-:Y:S01]  /*0990*/  IMAD.HI.U32 R5, R5, R9, R4 ;  /* 0x0000000905057227 */ /* 0x000fe200078e0004 */
[----:B------:R-:W-:Y:S01]  /*09a0*/  IABS R4, R8 ;  /* 0x0000000800047213 */ /* 0x000fe20000000000 */
[----:B------:R-:W-:Y:S01]  /*09b0*/  ULDC UR13, c[0x0][0x230] ;  /* 0x00008c00000d7ab9 */ /* 0x000fe20000000800 */
[----:B------:R-:W-:Y:S01]  /*09c0*/  IABS R8, R17 ;  /* 0x0000001100087213 */ /* 0x000fe20000000000 */
[----:B-----5:R-:W-:Y:S01]  /*09d0*/  IMAD.MOV R3, RZ, RZ, -R7 ;  /* 0x000000ffff037224 */ /* 0x020fe200078e0a07 */
[C---:B------:R-:W-:Y:S01]  /*09e0*/  LOP3.LUT R194, R0.reuse, 0x46, RZ, 0xfc, !PT ;  /* 0x0000004600c27812 */ /* 0x040fe200078efcff */
[----:B------:R-:W-:Y:S01]  /*09f0*/  IMAD.HI.U32 R5, R5, R11, RZ ;  /* 0x0000000b05057227 */ /* 0x000fe200078e00ff */
[C---:B------:R-:W-:Y:S01]  /*0a00*/  LOP3.LUT R199, R0.reuse, 0x3c, RZ, 0xfc, !PT ;  /* 0x0000003c00c77812 */ /* 0x040fe200078efcff */
[----:B------:R-:W-:Y:S01]  /*0a10*/  ULDC UR40, c[0x0][0x23c] ;  /* 0x00008f0000287ab9 */ /* 0x000fe20000000800 */
[C---:B------:R-:W-:Y:S01]  /*0a20*/  LOP3.LUT R198, R0.reuse, 0x3e, RZ, 0xfc, !PT ;  /* 0x0000003e00c67812 */ /* 0x040fe200078efcff */
[----:B------:R-:W-:Y:S01]  /*0a30*/  IMAD R3, R3, R40, RZ ;  /* 0x0000002803037224 */ /* 0x000fe200078e02ff */
[C---:B------:R-:W-:Y:S01]  /*0a40*/  LOP3.LUT R197, R0.reuse, 0x40, RZ, 0xfc, !PT ;  /* 0x0000004000c57812 */ /* 0x040fe200078efcff */
[----:B------:R-:W-:Y:S01]  /*0a50*/  IMAD.MOV R5, RZ, RZ, -R5 ;  /* 0x000000ffff057224 */ /* 0x000fe200078e0a05 */
[C---:B------:R-:W-:Y:S01]  /*0a60*/  LOP3.LUT R202, R0.reuse, 0x36, RZ, 0xfc, !PT ;  /* 0x0000003600ca7812 */ /* 0x040fe200078efcff */
[----:B------:R-:W-:Y:S01]  /*0a70*/  IMAD.HI.U32 R6, R7, R3, R6 ;  /* 0x0000000307067227 */ /* 0x000fe200078e0006 */
[----:B------:R-:W-:-:S02]  /*0a80*/  LOP3.LUT R201, R0, 0x38, RZ, 0xfc, !PT ;  /* 0x0000003800c97812 */ /* 0x000fc400078efcff */
[----:B------:R-:W-:Y:S01]  /*0a90*/  LOP3.LUT R200, R0, 0x3a, RZ, 0xfc, !PT ;  /* 0x0000003a00c87812 */ /* 0x000fe200078efcff */
[----:B------:R-:W-:Y:S01]  /*0aa0*/  IMAD R3, R10, R5, R11 ;  /* 0x000000050a037224 */ /* 0x000fe200078e020b */
[----:B------:R-:W-:Y:S01]  /*0ab0*/  IABS R11, R15 ;  /* 0x0000000f000b7213 */ /* 0x000fe20000000000 */
[----:B------:R-:W-:Y:S01]  /*0ac0*/  VIADD R5, R2, 0x1e ;  /* 0x0000001e02057836 */ /* 0x000fe20000000000 */
[----:B------:R-:W-:Y:S01]  /*0ad0*/  LOP3.LUT R182, R0, 0x7e, RZ, 0xfc, !PT ;  /* 0x0000007e00b67812 */ /* 0x000fe200078efcff */
[----:B------:R-:W-:Y:S01]  /*0ae0*/  IMAD.MOV.U32 R7, RZ, RZ, R4 ;  /* 0x000000ffff077224 */ /* 0x000fe200078e0004 */
[----:B------:R-:W-:Y:S02]  /*0af0*/  ISETP.GT.U32.AND P0, PT, R10, R3, PT ;  /* 0x000000030a00720c */ /* 0x000fe40003f04070 */
[----:B------:R-:W-:Y:S01]  /*0b00*/  IABS R9, R5 ;  /* 0x0000000500097213 */ /* 0x000fe20000000000 */
[----:B------:R-:W-:Y:S01]  /*0b10*/  IMAD.HI.U32 R4, R6, R7, RZ ;  /* 0x0000000706047227 */ /* 0x000fe200078e00ff */
[----:B------:R-:W-:-:S02]  /*0b20*/  ISETP.GE.AND P2, PT, R5, RZ, PT ;  /* 0x000000ff0500720c */ /* 0x000fc40003f46270 */
[----:B------:R-:W-:Y:S01]  /*0b30*/  LOP3.LUT R180, R0, 0x7c, RZ, 0xfc, !PT ;  /* 0x0000007c00b47812 */ /* 0x000fe200078efcff */
[----:B------:R-:W-:Y:S01]  /*0b40*/  IMAD.HI.U32 R5, R6, R9, RZ ;  /* 0x0000000906057227 */ /* 0x000fe200078e00ff */
[C---:B------:R-:W-:Y:S02]  /*0b50*/  LOP3.LUT R178, R0.reuse, 0x7a, RZ, 0xfc, !PT ;  /* 0x0000007a00b27812 */ /* 0x040fe400078efcff */
[C---:B------:R-:W-:Y:S01]  /*0b60*/  LOP3.LUT R176, R0.reuse, 0x78, RZ, 0xfc, !PT ;  /* 0x0000007800b07812 */ /* 0x040fe200078efcff */
[----:B------:R-:W-:Y:S01]  /*0b70*/  IMAD.MOV R4, RZ, RZ, -R4 ;  /* 0x000000ffff047224 */ /* 0x000fe200078e0a04 */
[C---:B------:R-:W-:Y:S01]  /*0b80*/  LOP3.LUT R175, R0.reuse, 0x76, RZ, 0xfc, !PT ;  /* 0x0000007600af7812 */ /* 0x040fe200078efcff */
[----:B------:R-:W-:Y:S01]  /*0b90*/  IMAD.MOV R5, RZ, RZ, -R5 ;  /* 0x000000ffff057224 */ /* 0x000fe200078e0a05 */
[C---:B------:R-:W-:Y:S01]  /*0ba0*/  LOP3.LUT R173, R0.reuse, 0x74, RZ, 0xfc, !PT ;  /* 0x0000007400ad7812 */ /* 0x040fe200078efcff */
[----:B------:R-:W-:Y:S01]  /*0bb0*/  @!P0 IMAD.IADD R3, R3, 0x1, -R10 ;  /* 0x0000000103038824 */ /* 0x000fe200078e0a0a */
[----:B------:R-:W-:Y:S01]  /*0bc0*/  LOP3.LUT R228, R0, 0x2, RZ, 0xfc, !PT ;  /* 0x0000000200e47812 */ /* 0x000fe200078efcff */
[----:B------:R-:W-:Y:S01]  /*0bd0*/  IMAD R4, R40, R4, R7 ;  /* 0x0000000428047224 */ /* 0x000fe200078e0207 */
[----:B------:R-:W-:Y:S01]  /*0be0*/  LOP3.LUT R227, R0, 0x4, RZ, 0xfc, !PT ;  /* 0x0000000400e37812 */ /* 0x000fe200078efcff */
[----:B------:R-:W-:Y:S01]  /*0bf0*/  IMAD R5, R40, R5, R9 ;  /* 0x0000000528057224 */ /* 0x000fe200078e0209 */
[----:B------:R-:W-:Y:S01]  /*0c00*/  ISETP.GT.U32.AND P0, PT, R10, R3, PT ;  /* 0x000000030a00720c */ /* 0x000fe20003f04070 */
[----:B------:R-:W-:Y:S01]  /*0c10*/  IMAD.HI.U32 R7, R6, R11, RZ ;  /* 0x0000000b06077227 */ /* 0x000fe200078e00ff */
[----:B------:R-:W-:-:S02]  /*0c20*/  ISETP.GT.U32.AND P6, PT, R40, R4, PT ;  /* 0x000000042800720c */ /* 0x000fc40003fc4070 */
[----:B------:R-:W-:Y:S01]  /*0c30*/  ISETP.GT.U32.AND P5, PT, R40, R5, PT ;  /* 0x000000052800720c */ /* 0x000fe20003fa4070 */
[----:B------:R-:W-:Y:S01]  /*0c40*/  IMAD.MOV R7, RZ, RZ, -R7 ;  /* 0x000000ffff077224 */ /* 0x000fe200078e0a07 */
[C---:B------:R-:W-:Y:S02]  /*0c50*/  LOP3.LUT R226, R0.reuse, 0x6, RZ, 0xfc, !PT ;  /* 0x0000000600e27812 */ /* 0x040fe400078efcff */
[----:B------:R-:W-:Y:S01]  /*0c60*/  LOP3.LUT R225, R0, 0x8, RZ, 0xfc, !PT ;  /* 0x0000000800e17812 */ /* 0x000fe200078efcff */
[----:B------:R-:W-:Y:S01]  /*0c70*/  IMAD R7, R40, R7, R11 ;  /* 0x0000000728077224 */ /* 0x000fe200078e020b */
[C---:B------:R-:W-:Y:S01]  /*0c80*/  LOP3.LUT R224, R0.reuse, 0xa, RZ, 0xfc, !PT ;  /* 0x0000000a00e07812 */ /* 0x040fe200078efcff */
[----:B------:R-:W-:Y:S01]  /*0c90*/  IMAD.MOV.U32 R11, RZ, RZ, R8 ;  /* 0x000000ffff0b7224 */ /* 0x000fe200078e0008 */
[----:B------:R-:W-:Y:S01]  /*0ca0*/  LOP3.LUT R223, R0, 0xc, RZ, 0xfc, !PT ;  /* 0x0000000c00df7812 */ /* 0x000fe200078efcff */
[----:B------:R-:W-:Y:S01]  /*0cb0*/  IMAD.HI.U32 R8, R6, R13, RZ ;  /* 0x0000000d06087227 */ /* 0x000fe200078e00ff */
[----:B------:R-:W-:-:S02]  /*0cc0*/  LOP3.LUT R222, R0, 0xe, RZ, 0xfc, !PT ;  /* 0x0000000e00de7812 */ /* 0x000fc400078efcff */
[----:B------:R-:W-:Y:S01]  /*0cd0*/  LOP3.LUT R221, R0, 0x10, RZ, 0xfc, !PT ;  /* 0x0000001000dd7812 */ /* 0x000fe200078efcff */
[----:B------:R-:W-:Y:S01]  /*0ce0*/  IMAD.HI.U32 R9, R6, R11, RZ ;  /* 0x0000000b06097227 */ /* 0x000fe200078e00ff */
[C---:B------:R-:W-:Y:S02]  /*0cf0*/  LOP3.LUT R220, R0.reuse, 0x12, RZ, 0xfc, !PT ;  /* 0x0000001200dc7812 */ /* 0x040fe400078efcff */
[C---:B------:R-:W-:Y:S01]  /*0d00*/  LOP3.LUT R219, R0.reuse, 0x14, RZ, 0xfc, !PT ;  /* 0x0000001400db7812 */ /* 0x040fe200078efcff */
[----:B------:R-:W-:Y:S01]  /*0d10*/  IMAD.MOV R8, RZ, RZ, -R8 ;  /* 0x000000ffff087224 */ /* 0x000fe200078e0a08 */
[C---:B------:R-:W-:Y:S01]  /*0d20*/  LOP3.LUT R218, R0.reuse, 0x16, RZ, 0xfc, !PT ;  /* 0x0000001600da7812 */ /* 0x040fe200078efcff */
[----:B------:R-:W-:Y:S01]  /*0d30*/  @!P0 IMAD.IADD R3, R3, 0x1, -R10 ;  /* 0x0000000103038824 */ /* 0x000fe200078e0a0a */
[C---:B------:R-:W-:Y:S01]  /*0d40*/  LOP3.LUT R217, R0.reuse, 0x18, RZ, 0xfc, !PT ;  /* 0x0000001800d97812 */ /* 0x040fe200078efcff */
[----:B------:R-:W-:Y:S01]  /*0d50*/  IMAD.MOV R10, RZ, RZ, -R9 ;  /* 0x000000ffff0a7224 */ /* 0x000fe200078e0a09 */
[----:B------:R-:W-:Y:S01]  /*0d60*/  LOP3.LUT R216, R0, 0x1a, RZ, 0xfc, !PT ;  /* 0x0000001a00d87812 */ /* 0x000fe200078efcff */
[--C-:B------:R-:W-:Y:S01]  /*0d70*/  @!P5 IMAD.IADD R5, R5, 0x1, -R40.reuse ;  /* 0x000000010505d824 */ /* 0x100fe200078e0a28 */
[----:B------:R-:W-:Y:S01]  /*0d80*/  @!P4 IADD3 R3, -R3, RZ, RZ ;  /* 0x000000ff0303c210 */ /* 0x000fe20007ffe1ff */
[----:B------:R-:W-:Y:S01]  /*0d90*/  IMAD R9, R40, R8, R13 ;  /* 0x0000000828097224 */ /* 0x000fe200078e020d */
[----:B------:R-:W-:Y:S01]  /*0da0*/  ISETP.GE.AND P4, PT, R15, RZ, PT ;  /* 0x000000ff0f00720c */ /* 0x000fe20003f86270 */
[----:B------:R-:W-:Y:S01]  /*0db0*/  @!P6 IMAD.IADD R4, R4, 0x1, -R40 ;  /* 0x000000010404e824 */ /* 0x000fe200078e0a28 */
[C---:B------:R-:W-:Y:S01]  /*0dc0*/  ISETP.GT.U32.AND P5, PT, R40.reuse, R5, PT ;  /* 0x000000052800720c */ /* 0x040fe20003fa4070 */
[----:B------:R-:W-:Y:S01]  /*0dd0*/  IMAD.MOV.U32 R13, RZ, RZ, R14 ;  /* 0x000000ffff0d7224 */ /* 0x000fe200078e000e */
[C---:B------:R-:W-:Y:S01]  /*0de0*/  ISETP.GT.U32.AND P6, PT, R40.reuse, R7, PT ;  /* 0x000000072800720c */ /* 0x040fe20003fc4070 */
[C---:B------:R-:W-:Y:S01]  /*0df0*/  IMAD R10, R40.reuse, R10, R11 ;  /* 0x0000000a280a7224 */ /* 0x040fe200078e020b */
[----:B------:R-:W-:Y:S01]  /*0e00*/  ISETP.GT.U32.AND P0, PT, R40, R4, PT ;  /* 0x000000042800720c */ /* 0x000fe20003f04070 */
[----:B------:R-:W-:Y:S01]  /*0e10*/  IMAD.HI.U32 R8, R6, R13, RZ ;  /* 0x0000000d06087227 */ /* 0x000fe200078e00ff */
[----:B------:R-:W-:-:S02]  /*0e20*/  IABS R15, R19 ;  /* 0x00000013000f7213 */ /* 0x000fc40000000000 */
[----:B------:R-:W-:Y:S01]  /*0e30*/  @!P3 LOP3.LUT R3, RZ, R30, RZ, 0x33, !PT ;  /* 0x0000001eff03b212 */ /* 0x000fe200078e33ff */
[----:B------:R-:W-:Y:S01]  /*0e40*/  IMAD.MOV R11, RZ, RZ, -R8 ;  /* 0x000000ffff0b7224 */ /* 0x000fe200078e0a08 */
[----:B------:R-:W-:Y:S01]  /*0e50*/  LOP3.LUT R215, R0, 0x1c, RZ, 0xfc, !PT ;  /* 0x0000001c00d77812 */ /* 0x000fe200078efcff */
[----:B------:R-:W-:Y:S01]  /*0e60*/  IMAD.HI.U32 R8, R6, R15, RZ ;  /* 0x0000000f06087227 */ /* 0x000fe200078e00ff */
[C---:B------:R-:W-:Y:S02]  /*0e70*/  LOP3.LUT R214, R0.reuse, 0x1e, RZ, 0xfc, !PT ;  /* 0x0000001e00d67812 */ /* 0x040fe400078efcff */
[----:B------:R-:W-:Y:S01]  /*0e80*/  LOP3.LUT R213, R0, 0x20, RZ, 0xfc, !PT ;  /* 0x0000002000d57812 */ /* 0x000fe200078efcff */
[----:B------:R-:W-:Y:S01]  /*0e90*/  IMAD R11, R40, R11, R13 ;  /* 0x0000000b280b7224 */ /* 0x000fe200078e020d */
[C---:B------:R-:W-:Y:S01]  /*0ea0*/  LOP3.LUT R212, R0.reuse, 0x22, RZ, 0xfc, !PT ;  /* 0x0000002200d47812 */ /* 0x040fe200078efcff */
[--C-:B------:R-:W-:Y:S01]  /*0eb0*/  @!P5 IMAD.IADD R5, R5, 0x1, -R40.reuse ;  /* 0x000000010505d824 */ /* 0x100fe200078e0a28 */
[----:B------:R-:W-:Y:S01]  /*0ec0*/  LOP3.LUT R211, R0, 0x24, RZ, 0xfc, !PT ;  /* 0x0000002400d37812 */ /* 0x000fe200078efcff */
[--C-:B------:R-:W-:Y:S01]  /*0ed0*/  @!P0 IMAD.IADD R4, R4, 0x1, -R40.reuse ;  /* 0x0000000104048824 */ /* 0x100fe200078e0a28 */
[C---:B------:R-:W-:Y:S01]  /*0ee0*/  ISETP.GT.U32.AND P5, PT, R40.reuse, R11, PT ;  /* 0x0000000b2800720c */ /* 0x040fe20003fa4070 */
[----:B------:R-:W-:Y:S01]  /*0ef0*/  @!P6 IMAD.IADD R7, R7, 0x1, -R40 ;  /* 0x000000010707e824 */ /* 0x000fe200078e0a28 */
[----:B------:R-:W-:Y:S01]  /*0f00*/  ISETP.GT.U32.AND P6, PT, R40, R9, PT ;  /* 0x000000092800720c */ /* 0x000fe20003fc4070 */
[----:B------:R-:W-:Y:S01]  /*0f10*/  @!P1 IMAD.MOV R4, RZ, RZ, -R4 ;  /* 0x000000ffff049224 */ /* 0x000fe200078e0a04 */
[----:B------:R-:W-:Y:S01]  /*0f20*/  ISETP.GE.AND P0, PT, R16, RZ, PT ;  /* 0x000000ff1000720c */ /* 0x000fe20003f06270 */
[----:B------:R-:W-:Y:S01]  /*0f30*/  VIADD R16, R2, 0x18 ;  /* 0x0000001802107836 */ /* 0x000fe20000000000 */
[C---:B------:R-:W-:Y:S01]  /*0f40*/  ISETP.GT.U32.AND P1, PT, R40.reuse, R10, PT ;  /* 0x0000000a2800720c */ /* 0x040fe20003f24070 */
[----:B------:R-:W-:Y:S01]  /*0f50*/  IMAD.MOV R8, RZ, RZ, -R8 ;  /* 0x000000ffff087224 */ /* 0x000fe200078e0a08 */
[----:B------:R-:W-:-:S02]  /*0f60*/  ISETP.GT.U32.AND P3, PT, R40, R7, PT ;  /* 0x000000072800720c */ /* 0x000fc40003f64070 */
[----:B------:R-:W-:Y:S01]  /*0f70*/  IABS R14, R16 ;  /* 0x00000010000e7213 */ /* 0x000fe20000000000 */
[----:B------:R-:W-:Y:S01]  /*0f80*/  IMAD R13, R40, R8, R15 ;  /* 0x00000008280d7224 */ /* 0x000fe200078e020f */
[C---:B------:R-:W-:Y:S01]  /*0f90*/  LOP3.LUT R210, R0.reuse, 0x26, RZ, 0xfc, !PT ;  /* 0x0000002600d27812 */ /* 0x040fe200078efcff */
[----:B------:R-:W-:Y:S01]  /*0fa0*/  IMAD.MOV.U32 R8, RZ, RZ, R5 ;  /* 0x000000ffff087224 */ /* 0x000fe200078e0005 */
[C---:B------:R-:W-:Y:S01]  /*0fb0*/  LOP3.LUT R209, R0.reuse, 0x28, RZ, 0xfc, !PT ;  /* 0x0000002800d17812 */ /* 0x040fe200078efcff */
[----:B------:R-:W-:Y:S01]  /*0fc0*/  @!P5 IMAD.IADD R11, R11, 0x1, -R40 ;  /* 0x000000010b0bd824 */ /* 0x000fe200078e0a28 */
[C---:B------:R-:W-:Y:S01]  /*0fd0*/  LOP3.LUT R208, R0.reuse, 0x2a, RZ, 0xfc, !PT ;  /* 0x0000002a00d07812 */ /* 0x040fe200078efcff */
[----:B------:R-:W-:Y:S01]  /*0fe0*/  IMAD.MOV.U32 R15, RZ, RZ, R14 ;  /* 0x000000ffff0f7224 */ /* 0x000fe200078e000e */
[----:B------:R-:W-:Y:S01]  /*0ff0*/  LOP3.LUT R207, R0, 0x2c, RZ, 0xfc, !PT ;  /* 0x0000002c00cf7812 */ /* 0x000fe200078efcff */
[----:B------:R-:W-:Y:S01]  /*1000*/  @!P6 IMAD.IADD R9, R9, 0x1, -R40 ;  /* 0x000000010909e824 */ /* 0x000fe200078e0a28 */
[----:B------:R-:W-:Y:S01]  /*1010*/  ISETP.GE.AND P6, PT, R18, RZ, PT ;  /* 0x000000ff1200720c */ /* 0x000fe20003fc6270 */
[----:B------:R-:W-:Y:S01]  /*1020*/  @!P2 IMAD.MOV R8, RZ, RZ, -R8 ;  /* 0x000000ffff08a224 */ /* 0x000fe200078e0a08 */
[----:B------:R-:W-:Y:S01]  /*1030*/  ISETP.GT.U32.AND P2, PT, R40, R11, PT ;  /* 0x0000000b2800720c */ /* 0x000fe20003f44070 */
[----:B------:R-:W-:Y:S01]  /*1040*/  VIADD R18, R2, 0x17 ;  /* 0x0000001702127836 */ /* 0x000fe20000000000 */
[----:B------:R-:W-:Y:S01]  /*1050*/  LOP3.LUT R206, R0, 0x2e, RZ, 0xfc, !PT ;  /* 0x0000002e00ce7812 */ /* 0x000fe200078efcff */
[----:B------:R-:W-:Y:S01]  /*1060*/  @!P1 IMAD.IADD R10, R10, 0x1, -R40 ;  /* 0x000000010a0a9824 */ /* 0x000fe200078e0a28 */
[----:B------:R-:W-:Y:S01]  /*1070*/  ISETP.GT.U32.AND P1, PT, R40, R9, PT ;  /* 0x000000092800720c */ /* 0x000fe20003f24070 */
[----:B------:R-:W-:Y:S01]  /*1080*/  IMAD.HI.U32 R5, R6, R15, RZ ;  /* 0x0000000f06057227 */ /* 0x000fe200078e00ff */
[----:B------:R-:W-:-:S02]  /*1090*/  LOP3.LUT R205, R0, 0x30, RZ, 0xfc, !PT ;  /* 0x0000003000cd7812 */ /* 0x000fc400078efcff */
[----:B------:R-:W-:Y:S01]  /*10a0*/  ISETP.GT.U32.AND P5, PT, R40, R10, PT ;  /* 0x0000000a2800720c */ /* 0x000fe20003fa4070 */
[--C-:B------:R-:W-:Y:S01]  /*10b0*/  @!P3 IMAD.IADD R7, R7, 0x1, -R40.reuse ;  /* 0x000000010707b824 */ /* 0x100fe200078e0a28 */
[----:B------:R-:W-:Y:S01]  /*10c0*/  ISETP.GE.AND P3, PT, R17, RZ, PT ;  /* 0x000000ff1100720c */ /* 0x000fe20003f66270 */
[----:B------:R-:W-:Y:S01]  /*10d0*/  IMAD.MOV R5, RZ, RZ, -R5 ;  /* 0x000000ffff057224 */ /* 0x000fe200078e0a05 */
[----:B------:R-:W-:Y:S01]  /*10e0*/  IABS R17, R18 ;  /* 0x0000001200117213 */ /* 0x000fe20000000000 */
[----:B------:R-:W-:Y:S01]  /*10f0*/  @!P2 IMAD.IADD R11, R11, 0x1, -R40 ;  /* 0x000000010b0ba824 */ /* 0x000fe200078e0a28 */
[----:B------:R-:W-:Y:S01]  /*1100*/  LOP3.LUT R204, R0, 0x32, RZ, 0xfc, !PT ;  /* 0x0000003200cc7812 */ /* 0x000fe200078efcff */
[----:B------:R-:W-:Y:S01]  /*1110*/  IMAD R5, R40, R5, R15 ;  /* 0x0000000528057224 */ /* 0x000fe200078e020f */
[----:B------:R-:W-:Y:S01]  /*1120*/  LOP3.LUT R203, R0, 0x34, RZ, 0xfc, !PT ;  /* 0x0000003400cb7812 */ /* 0x000fe200078efcff */
[----:B------:R-:W-:-:S03]  /*1130*/  IMAD.HI.U32 R14, R6, R17, RZ ;  /* 0x00000011060e7227 */ /* 0x000fc600078e00ff */
[C---:B------:R-:W-:Y:S01]  /*1140*/  ISETP.GT.U32.AND P2, PT, R40.reuse, R5, PT ;  /* 0x000000052800720c */ /* 0x040fe20003f44070 */
[----:B------:R-:W-:Y:S02]  /*1150*/  IMAD.MOV R15, RZ, RZ, -R14 ;  /* 0x000000ffff0f7224 */ /* 0x000fe400078e0a0e */
[----:B------:R-:W-:Y:S01]  /*1160*/  @!P4 IMAD.MOV R7, RZ, RZ, -R7 ;  /* 0x000000ffff07c224 */ /* 0x000fe200078e0a07 */
[----:B------:R-:W-:Y:S01]  /*1170*/  ISETP.GT.U32.AND P4, PT, R40, R13, PT ;  /* 0x0000000d2800720c */ /* 0x000fe20003f84070 */
[--C-:B------:R-:W-:Y:S01]  /*1180*/  @!P5 IMAD.IADD R10, R10, 0x1, -R40.reuse ;  /* 0x000000010a0ad824 */ /* 0x100fe200078e0a28 */
[----:B------:R-:W-:Y:S01]  /*1190*/  ISETP.GE.AND P5, PT, R16, RZ, PT ;  /* 0x000000ff1000720c */ /* 0x000fe20003fa6270 */
[C---:B------:R-:W-:Y:S01]  /*11a0*/  IMAD R15, R40.reuse, R15, R17 ;  /* 0x0000000f280f7224 */ /* 0x040fe200078e0211 */
[----:B------:R-:W-:Y:S01]  /*11b0*/  IABS R17, R22 ;  /* 0x0000001600117213 */ /* 0x000fe20000000000 */
[----:B------:R-:W-:Y:S01]  /*11c0*/  @!P1 IMAD.IADD R9, R9, 0x1, -R40 ;  /* 0x0000000109099824 */ /* 0x000fe200078e0a28 */
[----:B------:R-:W-:Y:S01]  /*11d0*/  ISETP.GE.AND P1, PT, R19, RZ, PT ;  /* 0x000000ff1300720c */ /* 0x000fe20003f26270 */
[----:B------:R-:W-:Y:S01]  /*11e0*/  @!P3 IMAD.MOV R10, RZ, RZ, -R10 ;  /* 0x000000ffff0ab224 */ /* 0x000fe200078e0a0a */
[----:B------:R-:W-:Y:S01]  /*11f0*/  IABS R19, R20 ;  /* 0x0000001400137213 */ /* 0x000fe20000000000 */
[----:B------:R-:W-:Y:S01]  /*1200*/  @!P2 IMAD.IADD R5, R5, 0x1, -R40 ;  /* 0x000000010505a824 */ /* 0x000fe200078e0a28 */
[----:B------:R-:W-:Y:S01]  /*1210*/  ISETP.GT.U32.AND P3, PT, R40, R15, PT ;  /* 0x0000000f2800720c */ /* 0x000fe20003f64070 */
[----:B------:R-:W-:-:S02]  /*1220*/  @!P0 IMAD.MOV R9, RZ, RZ, -R9 ;  /* 0x000000ffff098224 */ /* 0x000fc400078e0a09 */
[----:B------:R-:W-:Y:S01]  /*1230*/  IMAD.HI.U32 R14, R6, R19, RZ ;  /* 0x00000013060e7227 */ /* 0x000fe200078e00ff */
[----:B------:R-:W-:-:S03]  /*1240*/  ISETP.GT.U32.AND P2, PT, R40, R5, PT ;  /* 0x000000052800720c */ /* 0x000fc60003f44070 */
[----:B------:R-:W-:Y:S01]  /*1250*/  @!P4 IMAD.IADD R13, R13, 0x1, -R40 ;  /* 0x000000010d0dc824 */ /* 0x000fe200078e0a28 */
[----:B------:R-:W-:Y:S01]  /*1260*/  ISETP.GE.AND P4, PT, R18, RZ, PT ;  /* 0x000000ff1200720c */ /* 0x000fe20003f86270 */
[----:B------:R-:W-:Y:S02]  /*1270*/  IMAD.MOV R14, RZ, RZ, -R14 ;  /* 0x000000ffff0e7224 */ /* 0x000fe400078e0a0e */
[----:B------:R-:W-:Y:S01]  /*1280*/  VIADD R18, R2, 0x15 ;  /* 0x0000001502127836 */ /* 0x000fe20000000000 */
[C---:B------:R-:W-:Y:S01]  /*1290*/  ISETP.GT.U32.AND P0, PT, R40.reuse, R13, PT ;  /* 0x0000000d2800720c */ /* 0x040fe20003f04070 */
[----:B------:R-:W-:Y:S02]  /*12a0*/  IMAD R16, R40, R14, R19 ;  /* 0x0000000e28107224 */ /* 0x000fe400078e0213 */
[----:B------:R-:W-:Y:S01]  /*12b0*/  @!P3 IMAD.IADD R15, R15, 0x1, -R40 ;  /* 0x000000010f0fb824 */ /* 0x000fe200078e0a28 */
[----:B------:R-:W-:Y:S01]  /*12c0*/  IABS R21, R18 ;  /* 0x0000001200157213 */ /* 0x000fe20000000000 */
[----:B------:R-:W-:-:S02]  /*12d0*/  IMAD.MOV.U32 R19, RZ, RZ, R17 ;  /* 0x000000ffff137224 */ /* 0x000fc400078e0011 */
[----:B------:R-:W-:Y:S01]  /*12e0*/  @!P6 IMAD.MOV R11, RZ, RZ, -R11 ;  /* 0x000000ffff0be224 */ /* 0x000fe200078e0a0b */
[----:B------:R-:W-:Y:S01]  /*12f0*/  ISETP.GT.U32.AND P6, PT, R40, R16, PT ;  /* 0x000000102800720c */ /* 0x000fe20003fc4070 */
[----:B------:R-:W-:Y:S01]  /*1300*/  IMAD.HI.U32 R17, R6, R19, RZ ;  /* 0x0000001306117227 */ /* 0x000fe200078e00ff */
[----:B------:R-:W-:-:S03]  /*1310*/  ISETP.GT.U32.AND P3, PT, R40, R15, PT ;  /* 0x0000000f2800720c */ /* 0x000fc60003f64070 */
[----:B------:R-:W-:Y:S01]  /*1320*/  @!P2 IMAD.IADD R5, R5, 0x1, -R40 ;  /* 0x000000010505a824 */ /* 0x000fe200078e0a28 */
[----:B------:R-:W-:Y:S01]  /*1330*/  ISETP.GE.AND P2, PT, R18, RZ, PT ;  /* 0x000000ff1200720c */ /* 0x000fe20003f46270 */
[----:B------:R-:W-:-:S04]  /*1340*/  IMAD.HI.U32 R14, R6, R21, RZ ;  /* 0x00000015060e7227 */ /* 0x000fc800078e00ff */
[----:B------:R-:W-:Y:S02]  /*1350*/  IMAD.MOV R18, RZ, RZ, -R17 ;  /* 0x000000ffff127224 */ /* 0x000fe400078e0a11 */
[----:B------:R-:W-:Y:S01]  /*1360*/  @!P0 IMAD.IADD R13, R13, 0x1, -R40 ;  /* 0x000000010d0d8824 */ /* 0x000fe200078e0a28 */
[----:B------:R-:W-:Y:S01]  /*1370*/  ISETP.GE.AND P0, PT, R20, RZ, PT ;  /* 0x000000ff1400720c */ /* 0x000fe20003f06270 */
[----:B------:R-:W-:Y:S02]  /*1380*/  IMAD.MOV R14, RZ, RZ, -R14 ;  /* 0x000000ffff0e7224 */ /* 0x000fe400078e0a0e */
[----:B------:R-:W-:Y:S01]  /*1390*/  VIADD R20, R2, 0x13 ;  /* 0x0000001302147836 */ /* 0x000fe20000000000 */
[----:B------:R-:W-:Y:S01]  /*13a0*/  @!P1 IADD3 R13, -R13, RZ, RZ ;  /* 0x000000ff0d0d9210 */ /* 0x000fe20007ffe1ff */
[C---:B------:R-:W-:Y:S02]  /*13b0*/  IMAD R18, R40.reuse, R18, R19 ;  /* 0x0000001228127224 */ /* 0x040fe400078e0213 */
[----:B------:R-:W-:Y:S01]  /*13c0*/  IMAD R17, R40, R14, R21 ;  /* 0x0000000e28117224 */ /* 0x000fe200078e0215 */
[----:B------:R-:W-:Y:S01]  /*13d0*/  IABS R21, R20 ;  /* 0x0000001400157213 */ /* 0x000fe20000000000 */
[----:B------:R-:W-:-:S02]  /*13e0*/  @!P6 IMAD.IADD R16, R16, 0x1, -R40 ;  /* 0x000000011010e824 */ /* 0x000fc400078e0a28 */
[----:B------:R-:W-:Y:S01]  /*13f0*/  @!P3 IMAD.IADD R15, R15, 0x1, -R40 ;  /* 0x000000010f0fb824 */ /* 0x000fe200078e0a28 */
[C---:B------:R-:W-:Y:S01]  /*1400*/  ISETP.GT.U32.AND P3, PT, R40.reuse, R18, PT ;  /* 0x000000122800720c */ /* 0x040fe20003f64070 */
[----:B------:R-:W-:Y:S01]  /*1410*/  IMAD.MOV.U32 R14, RZ, RZ, R5 ;  /* 0x000000ffff0e7224 */ /* 0x000fe200078e0005 */
[----:B------:R-:W-:Y:S01]  /*1420*/  ISETP.GT.U32.AND P1, PT, R40, R17, PT ;  /* 0x000000112800720c */ /* 0x000fe20003f24070 */
[----:B------:R-:W-:Y:S01]  /*1430*/  IMAD.HI.U32 R5, R6, R21, RZ ;  /* 0x0000001506057227 */ /* 0x000fe200078e00ff */
[----:B------:R-:W-:-:S03]  /*1440*/  ISETP.GT.U32.AND P6, PT, R40, R16, PT ;  /* 0x000000102800720c */ /* 0x000fc60003fc4070 */
[----:B------:R-:W-:Y:S01]  /*1450*/  @!P5 IMAD.MOV R14, RZ, RZ, -R14 ;  /* 0x000000ffff0ed224 */ /* 0x000fe200078e0a0e */
[----:B------:R-:W-:Y:S01]  /*1460*/  ISETP.GE.AND P5, PT, R22, RZ, PT ;  /* 0x000000ff1600720c */ /* 0x000fe20003fa6270 */
[----:B------:R-:W-:Y:S02]  /*1470*/  IMAD.MOV R5, RZ, RZ, -R5 ;  /* 0x000000ffff057224 */ /* 0x000fe400078e0a05 */
[----:B------:R-:W-:Y:S02]  /*1480*/  VIADD R22, R2, 0x11 ;  /* 0x0000001102167836 */ /* 0x000fe40000000000 */
[----:B------:R-:W-:Y:S02]  /*1490*/  IMAD R5, R40, R5, R21 ;  /* 0x0000000528057224 */ /* 0x000fe400078e0215 */
[--C-:B------:R-:W-:Y:S01]  /*14a0*/  @!P3 IMAD.IADD R18, R18, 0x1, -R40.reuse ;  /* 0x000000011212b824 */ /* 0x100fe200078e0a28 */
[----:B------:R-:W-:Y:S01]  /*14b0*/  IABS R21, R22 ;  /* 0x0000001600157213 */ /* 0x000fe20000000000 */
[----:B------:R-:W-:-:S02]  /*14c0*/  @!P1 IMAD.IADD R17, R17, 0x1, -R40 ;  /* 0x0000000111119824 */ /* 0x000fc400078e0a28 */
[----:B------:R-:W-:Y:S01]  /*14d0*/  @!P6 IMAD.IADD R16, R16, 0x1, -R40 ;  /* 0x000000011010e824 */ /* 0x000fe200078e0a28 */
[----:B------:R-:W-:Y:S01]  /*14e0*/  ISETP.GE.AND P6, PT, R20, RZ, PT ;  /* 0x000000ff1400720c */ /* 0x000fe20003fc6270 */
[----:B------:R-:W-:Y:S01]  /*14f0*/  IMAD.HI.U32 R20, R6, R21, RZ ;  /* 0x0000001506147227 */ /* 0x000fe200078e00ff */
[C---:B------:R-:W-:Y:S02]  /*1500*/  ISETP.GT.U32.AND P3, PT, R40.reuse, R18, PT ;  /* 0x000000122800720c */ /* 0x040fe40003f64070 */
[----:B------:R-:W-:Y:S01]  /*1510*/  ISETP.GT.U32.AND P1, PT, R40, R17, PT ;  /* 0x000000112800720c */ /* 0x000fe20003f24070 */
[----:B------:R-:W-:-:S04]  /*1520*/  IMAD.HI.U32 R19, R6, R23, RZ ;  /* 0x0000001706137227 */ /* 0x000fc800078e00ff */
[----:B------:R-:W-:Y:S01]  /*1530*/  @!P4 IMAD.MOV R15, RZ, RZ, -R15 ;  /* 0x000000ffff0fc224 */ /* 0x000fe200078e0a0f */
[C---:B------:R-:W-:Y:S01]  /*1540*/  ISETP.GT.U32.AND P4, PT, R40.reuse, R5, PT ;  /* 0x000000052800720c */ /* 0x040fe20003f84070 */
[----:B------:R-:W-:Y:S02]  /*1550*/  IMAD.MOV R20, RZ, RZ, -R20 ;  /* 0x000000ffff147224 */ /* 0x000fe400078e0a14 */
[----:B------:R-:W-:Y:S02]  /*1560*/  IMAD.MOV R19, RZ, RZ, -R19 ;  /* 0x000000ffff137224 */ /* 0x000fe400078e0a13 */
[C---:B------:R-:W-:Y:S02]  /*1570*/  IMAD R21, R40.reuse, R20, R21 ;  /* 0x0000001428157224 */ /* 0x040fe400078e0215 */
[----:B------:R-:W-:Y:S01]  /*1580*/  IMAD R19, R40, R19, R23 ;  /* 0x0000001328137224 */ /* 0x000fe200078e0217 */
[----:B------:R-:W-:Y:S01]  /*1590*/  IABS R23, R26 ;  /* 0x0000001a00177213 */ /* 0x000fe20000000000 */
[--C-:B------:R-:W-:Y:S01]  /*15a0*/  @!P3 IMAD.IADD R18, R18, 0x1, -R40.reuse ;  /* 0x000000011212b824 */ /* 0x100fe200078e0a28 */
[C---:B------:R-:W-:Y:S01]  /*15b0*/  ISETP.GT.U32.AND P3, PT, R40.reuse, R21, PT ;  /* 0x000000152800720c */ /* 0x040fe20003f64070 */
[--C-:B------:R-:W-:Y:S01]  /*15c0*/  @!P1 IMAD.IADD R17, R17, 0x1, -R40.reuse ;  /* 0x0000000111119824 */ /* 0x100fe200078e0a28 */
[----:B------:R-:W-:Y:S01]  /*15d0*/  ISETP.GT.U32.AND P1, PT, R40, R19, PT ;  /* 0x000000132800720c */ /* 0x000fe20003f24070 */
[----:B------:R-:W-:-:S02]  /*15e0*/  @!P4 IMAD.IADD R5, R5, 0x1, -R40 ;  /* 0x000000010505c824 */ /* 0x000fc400078e0a28 */
[----:B------:R-:W-:-:S03]  /*15f0*/  IMAD.HI.U32 R20, R6, R23, RZ ;  /* 0x0000001706147227 */ /* 0x000fc600078e00ff */
[----:B------:R-:W-:Y:S01]  /*1600*/  ISETP.GT.U32.AND P4, PT, R40, R5, PT ;  /* 0x000000052800720c */ /* 0x000fe20003f84070 */
[----:B------:R-:W-:Y:S02]  /*1610*/  IMAD.MOV R20, RZ, RZ, -R20 ;  /* 0x000000ffff147224 */ /* 0x000fe400078e0a14 */
[----:B------:R-:W-:Y:S01]  /*1620*/  @!P0 IMAD.MOV R16, RZ, RZ, -R16 ;  /* 0x000000ffff108224 */ /* 0x000fe200078e0a10 */
[----:B------:R-:W-:Y:S01]  /*1630*/  ISETP.GE.AND P0, PT, R24, RZ, PT ;  /* 0x000000ff1800720c */ /* 0x000fe20003f06270 */
[--C-:B------:R-:W-:Y:S02]  /*1640*/  @!P3 IMAD.IADD R21, R21, 0x1, -R40.reuse ;  /* 0x000000011515b824 */ /* 0x100fe400078e0a28 */
[----:B------:R-:W-:Y:S01]  /*1650*/  @!P1 IMAD.IADD R19, R19, 0x1, -R40 ;  /* 0x0000000113139824 */ /* 0x000fe200078e0a28 */
[----:B------:R-:W-:Y:S01]  /*1660*/  ISETP.GE.AND P1, PT, R22, RZ, PT ;  /* 0x000000ff1600720c */ /* 0x000fe20003f26270 */
[C---:B------:R-:W-:Y:S01]  /*1670*/  IMAD R22, R40.reuse, R20, R23 ;  /* 0x0000001428167224 */ /* 0x040fe200078e0217 */
[----:B------:R-:W-:Y:S01]  /*1680*/  ISETP.GT.U32.AND P3, PT, R40, R21, PT ;  /* 0x000000152800720c */ /* 0x000fe20003f64070 */
[----:B------:R-:W-:-:S04]  /*1690*/  IMAD.HI.U32 R20, R6, R25, RZ ;  /* 0x0000001906147227 */ /* 0x000fc800078e00ff */
[----:B------:R-:W-:Y:S01]  /*16a0*/  @!P4 IMAD.IADD R5, R5, 0x1, -R40 ;  /* 0x000000010505c824 */ /* 0x000fe200078e0a28 */
[C---:B------:R-:W-:Y:S01]  /*16b0*/  ISETP.GT.U32.AND P4, PT, R40.reuse, R22, PT ;  /* 0x000000162800720c */ /* 0x040fe20003f84070 */
[----:B------:R-:W-:Y:S02]  /*16c0*/  IMAD.MOV R24, RZ, RZ, -R20 ;  /* 0x000000ffff187224 */ /* 0x000fe400078e0a14 */
[----:B------:R-:W-:Y:S02]  /*16d0*/  IMAD.MOV.U32 R20, RZ, RZ, R5 ;  /* 0x000000ffff147224 */ /* 0x000fe400078e0005 */
[----:B------:R-:W-:Y:S02]  /*16e0*/  IMAD R5, R40, R24, R25 ;  /* 0x0000001828057224 */ /* 0x000fe400078e0219 */
[----:B------:R-:W-:Y:S02]  /*16f0*/  @!P3 IMAD.IADD R21, R21, 0x1, -R40 ;  /* 0x000000011515b824 */ /* 0x000fe400078e0a28 */
[----:B------:R-:W-:Y:S01]  /*1700*/  IMAD.HI.U32 R23, R6, R27, RZ ;  /* 0x0000001b06177227 */ /* 0x000fe200078e00ff */
[----:B------:R-:W-:-:S03]  /*1710*/  ISETP.GT.U32.AND P3, PT, R40, R5, PT ;  /* 0x000000052800720c */ /* 0x000fc60003f64070 */
[----:B------:R-:W-:Y:S02]  /*1720*/  IMAD.MOV R23, RZ, RZ, -R23 ;  /* 0x000000ffff177224 */ /* 0x000fe400078e0a17 */
[----:B------:R-:W-:Y:S01]  /*1730*/  @!P2 IMAD.MOV R17, RZ, RZ, -R17 ;  /* 0x000000ffff11a224 */ /* 0x000fe200078e0a11 */
[C---:B------:R-:W-:Y:S01]  /*1740*/  ISETP.GT.U32.AND P2, PT, R40.reuse, R19, PT ;  /* 0x000000132800720c */ /* 0x040fe20003f44070 */
[----:B------:R-:W-:Y:S02]  /*1750*/  IMAD R23, R40, R23, R27 ;  /* 0x0000001728177224 */ /* 0x000fe400078e021b */
[C---:B------:R-:W-:Y:S02]  /*1760*/  VIADD R24, R2.reuse, 0xd ;  /* 0x0000000d02187836 */ /* 0x040fe40000000000 */
[----:B------:R-:W-:Y:S02]  /*1770*/  VIADD R25, R2, 0xc ;  /* 0x0000000c02197836 */ /* 0x000fe40000000000 */
[----:B------:R-:W-:-:S02]  /*1780*/  @!P3 IMAD.IADD R5, R5, 0x1, -R40 ;  /* 0x000000010505b824 */ /* 0x000fc400078e0a28 */
[--C-:B------:R-:W-:Y:S01]  /*1790*/  @!P4 IMAD.IADD R22, R22, 0x1, -R40.reuse ;  /* 0x000000011616c824 */ /* 0x100fe200078e0a28 */
[----:B------:R-:W-:Y:S01]  /*17a0*/  IABS R33, R25 ;  /* 0x0000001900217213 */ /* 0x000fe20000000000 */
[----:B------:R-:W-:Y:S01]  /*17b0*/  @!P1 IMAD.MOV R21, RZ, RZ, -R21 ;  /* 0x000000ffff159224 */ /* 0x000fe200078e0a15 */
[----:B------:R-:W-:Y:S01]  /*17c0*/  ISETP.GT.U32.AND P3, PT, R40, R5, PT ;  /* 0x000000052800720c */ /* 0x000fe20003f64070 */
[----:B------:R-:W-:Y:S01]  /*17d0*/  @!P2 IMAD.IADD R19, R19, 0x1, -R40 ;  /* 0x000000011313a824 */ /* 0x000fe200078e0a28 */
[----:B------:R-:W-:Y:S01]  /*17e0*/  ISETP.GE.AND P2, PT, R29, RZ, PT ;  /* 0x000000ff1d00720c */ /* 0x000fe20003f46270 */
[----:B------:R-:W-:Y:S01]  /*17f0*/  @!P5 IMAD.MOV R18, RZ, RZ, -R18 ;  /* 0x000000ffff12d224 */ /* 0x000fe200078e0a12 */
[----:B------:R-:W-:Y:S01]  /*1800*/  IABS R29, R24 ;  /* 0x00000018001d7213 */ /* 0x000fe20000000000 */
[----:B------:R-:W-:Y:S01]  /*1810*/  @!P0 IMAD.MOV R19, RZ, RZ, -R19 ;  /* 0x000000ffff138224 */ /* 0x000fe200078e0a13 */
[----:B------:R-:W-:Y:S01]  /*1820*/  ISETP.GE.AND P0, PT, R24, RZ, PT ;  /* 0x000000ff1800720c */ /* 0x000fe20003f06270 */
[----:B------:R-:W-:Y:S01]  /*1830*/  @!P6 IMAD.MOV R20, RZ, RZ, -R20 ;  /* 0x000000ffff14e224 */ /* 0x000fe200078e0a14 */
[----:B------:R-:W-:Y:S01]  /*1840*/  ISETP.GT.U32.AND P4, PT, R40, R22, PT ;  /* 0x000000162800720c */ /* 0x000fe20003f84070 */
[----:B------:R-:W-:Y:S01]  /*1850*/  IMAD.HI.U32 R24, R6, R29, RZ ;  /* 0x0000001d06187227 */ /* 0x000fe200078e00ff */
[----:B------:R-:W-:-:S02]  /*1860*/  ISETP.GE.AND P1, PT, R25, RZ, PT ;  /* 0x000000ff1900720c */ /* 0x000fc40003f26270 */
[----:B------:R-:W-:Y:S01]  /*1870*/  ISETP.GE.AND P5, PT, R26, RZ, PT ;  /* 0x000000ff1a00720c */ /* 0x000fe20003fa6270 */
[----:B------:R-:W-:Y:S01]  /*1880*/  @!P3 IMAD.IADD R5, R5, 0x1, -R40 ;  /* 0x000000010505b824 */ /* 0x000fe200078e0a28 */
[----:B------:R-:W-:Y:S01]  /*1890*/  ISETP.GT.U32.AND P3, PT, R40, R23, PT ;  /* 0x000000172800720c */ /* 0x000fe20003f64070 */
[----:B------:R-:W-:Y:S01]  /*18a0*/  IMAD.HI.U32 R25, R6, R33, RZ ;  /* 0x0000002106197227 */ /* 0x000fe200078e00ff */
[----:B------:R-:W-:-:S03]  /*18b0*/  ISETP.GE.AND P6, PT, R28, RZ, PT ;  /* 0x000000ff1c00720c */ /* 0x000fc60003fc6270 */
[----:B------:R-:W-:Y:S02]  /*18c0*/  IMAD.MOV R24, RZ, RZ, -R24 ;  /* 0x000000ffff187224 */ /* 0x000fe400078e0a18 */
[----:B------:R-:W-:Y:S02]  /*18d0*/  VIADD R26, R2, 0xb ;  /* 0x0000000b021a7836 */ /* 0x000fe40000000000 */
[----:B------:R-:W-:Y:S02]  /*18e0*/  IMAD.MOV R30, RZ, RZ, -R25 ;  /* 0x000000ffff1e7224 */ /* 0x000fe400078e0a19 */
[----:B------:R-:W-:Y:S01]  /*18f0*/  IMAD R25, R40, R24, R29 ;  /* 0x0000001828197224 */ /* 0x000fe200078e021d */
[----:B------:R-:W-:Y:S01]  /*1900*/  IABS R35, R26 ;  /* 0x0000001a00237213 */ /* 0x000fe20000000000 */
[--C-:B------:R-:W-:Y:S02]  /*1910*/  @!P3 IMAD.IADD R23, R23, 0x1, -R40.reuse ;  /* 0x000000011717b824 */ /* 0x100fe400078e0a28 */
[----:B------:R-:W-:Y:S01]  /*1920*/  @!P4 IMAD.IADD R22, R22, 0x1, -R40 ;  /* 0x000000011616c824 */ /* 0x000fe200078e0a28 */
[----:B------:R-:W-:Y:S01]  /*1930*/  ISETP.GE.AND P4, PT, R26, RZ, PT ;  /* 0x000000ff1a00720c */ /* 0x000fe20003f86270 */
[----:B------:R-:W-:Y:S01]  /*1940*/  IMAD.HI.U32 R26, R6, R35, RZ ;  /* 0x00000023061a7227 */ /* 0x000fe200078e00ff */
[----:B------:R-:W-:-:S03]  /*1950*/  ISETP.GT.U32.AND P3, PT, R40, R23, PT ;  /* 0x000000172800720c */ /* 0x000fc60003f64070 */
[----:B------:R-:W-:-:S04]  /*1960*/  IMAD.HI.U32 R27, R6, R37, RZ ;  /* 0x00000025061b7227 */ /* 0x000fc800078e00ff */
[----:B------:R-:W-:Y:S01]  /*1970*/  IMAD.HI.U32 R28, R6, R39, RZ ;  /* 0x00000027061c7227 */ /* 0x000fe200078e00ff */
[----:B------:R-:W-:-:S03]  /*1980*/  IADD3 R34, -R27, RZ, RZ ;  /* 0x000000ff1b227210 */ /* 0x000fc60007ffe1ff */
[----:B------:R-:W-:Y:S02]  /*1990*/  IMAD.MOV R32, RZ, RZ, -R26 ;  /* 0x000000ffff207224 */ /* 0x000fe400078e0a1a */
[----:B------:R-:W-:Y:S01]  /*19a0*/  @!P3 IMAD.IADD R23, R23, 0x1, -R40 ;  /* 0x000000011717b824 */ /* 0x000fe200078e0a28 */
[C---:B------:R-:W-:Y:S01]  /*19b0*/  ISETP.GT.U32.AND P3, PT, R40.reuse, R25, PT ;  /* 0x000000192800720c */ /* 0x040fe20003f64070 */
[C---:B------:R-:W-:Y:S01]  /*19c0*/  IMAD R26, R40.reuse, R30, R33 ;  /* 0x0000001e281a7224 */ /* 0x040fe200078e0221 */
[----:B------:R-:W-:Y:S01]  /*19d0*/  IABS R33, R44 ;  /* 0x0000002c00217213 */ /* 0x000fe20000000000 */
[----:B------:R-:W-:Y:S02]  /*19e0*/  IMAD.MOV R36, RZ, RZ, -R28 ;  /* 0x000000ffff247224 */ /* 0x000fe400078e0a1c */
[C---:B------:R-:W-:Y:S01]  /*19f0*/  IMAD R27, R40.reuse, R32, R35 ;  /* 0x00000020281b7224 */ /* 0x040fe200078e0223 */
[----:B------:R-:W-:Y:S01]  /*1a00*/  IABS R35, R45 ;  /* 0x0000002d00237213 */ /* 0x000fe20000000000 */
[----:B------:R-:W-:Y:S01]  /*1a10*/  IMAD R29, R40, R36, R39 ;  /* 0x00000024281d7224 */ /* 0x000fe200078e0227 */
[----:B------:R-:W-:Y:S01]  /*1a20*/  IABS R39, R47 ;  /* 0x0000002f00277213 */ /* 0x000fe20000000000 */
[----:B------:R-:W-:-:S04]  /*1a30*/  IMAD.HI.U32 R24, R6, R33, RZ ;  /* 0x0000002106187227 */ /* 0x000fc800078e00ff */
[----:B------:R-:W-:Y:S01]  /*1a40*/  @!P3 IMAD.IADD R25, R25, 0x1, -R40 ;  /* 0x000000011919b824 */ /* 0x000fe200078e0a28 */
[C---:B------:R-:W-:Y:S01]  /*1a50*/  ISETP.GT.U32.AND P3, PT, R40.reuse, R26, PT ;  /* 0x0000001a2800720c */ /* 0x040fe20003f64070 */
[----:B------:R-:W-:Y:S01]  /*1a60*/  IMAD R28, R40, R34, R37 ;  /* 0x00000022281c7224 */ /* 0x000fe200078e0225 */
[----:B------:R-:W-:Y:S01]  /*1a70*/  IABS R37, R46 ;  /* 0x0000002e00257213 */ /* 0x000fe20000000000 */
[----:B------:R-:W-:-:S04]  /*1a80*/  IMAD.HI.U32 R30, R6, R35, RZ ;  /* 0x00000023061e7227 */ /* 0x000fc800078e00ff */
[----:B------:R-:W-:Y:S02]  /*1a90*/  IMAD.MOV R34, RZ, RZ, -R24 ;  /* 0x000000ffff227224 */ /* 0x000fe400078e0a18 */
[----:B------:R-:W-:-:S04]  /*1aa0*/  IMAD.HI.U32 R24, R6, R39, RZ ;  /* 0x0000002706187227 */ /* 0x000fc800078e00ff */
[----:B------:R-:W-:-:S04]  /*1ab0*/  IMAD.HI.U32 R32, R6, R37, RZ ;  /* 0x0000002506207227 */ /* 0x000fc800078e00ff */
[----:B------:R-:W-:Y:S02]  /*1ac0*/  IMAD.MOV R36, RZ, RZ, -R30 ;  /* 0x000000ffff247224 */ /* 0x000fe400078e0a1e */
[----:B------:R-:W-:Y:S02]  /*1ad0*/  IMAD R30, R40, R34, R33 ;  /* 0x00000022281e7224 */ /* 0x000fe400078e0221 */
[----:B------:R-:W-:-:S04]  /*1ae0*/  IMAD.HI.U32 R34, R6, R41, RZ ;  /* 0x0000002906227227 */ /* 0x000fc800078e00ff */
[----:B------:R-:W-:Y:S02]  /*1af0*/  IMAD.MOV R24, RZ, RZ, -R24 ;  /* 0x000000ffff187224 */ /* 0x000fe400078e0a18 */
[----:B------:R-:W-:Y:S02]  /*1b00*/  IMAD.MOV R38, RZ, RZ, -R32 ;  /* 0x000000ffff267224 */ /* 0x000fe400078e0a20 */
[----:B------:R-:W-:Y:S02]  /*1b10*/  @!P3 IMAD.IADD R26, R26, 0x1, -R40 ;  /* 0x000000011a1ab824 */ /* 0x000fe400078e0a28 */
[C---:B------:R-:W-:Y:S02]  /*1b20*/  IMAD R32, R40.reuse, R36, R35 ;  /* 0x0000002428207224 */ /* 0x040fe400078e0223 */
[----:B------:R-:W-:Y:S01]  /*1b30*/  IMAD.MOV R35, RZ, RZ, -R34 ;  /* 0x000000ffff237224 */ /* 0x000fe200078e0a22 */
[C---:B------:R-:W-:Y:S01]  /*1b40*/  ISETP.GT.U32.AND P3, PT, R40.reuse, R26, PT ;  /* 0x0000001a2800720c */ /* 0x040fe20003f64070 */
[----:B------:R-:W-:Y:S01]  /*1b50*/  IMAD R34, R40, R24, R39 ;  /* 0x0000001828227224 */ /* 0x000fe200078e0227 */
[----:B------:R-:W-:Y:S01]  /*1b60*/  IABS R39, R50 ;  /* 0x0000003200277213 */ /* 0x000fe20000000000 */
[----:B------:R-:W-:-:S02]  /*1b70*/  IMAD.MOV.U32 R24, RZ, RZ, R5 ;  /* 0x000000ffff187224 */ /* 0x000fc400078e0005 */
[----:B------:R-:W-:Y:S01]  /*1b80*/  @!P5 IMAD.MOV R22, RZ, RZ, -R22 ;  /* 0x000000ffff16d224 */ /* 0x000fe200078e0a16 */
[C---:B------:R-:W-:Y:S01]  /*1b90*/  ISETP.GT.U32.AND P5, PT, R40.reuse, R25, PT ;  /* 0x000000192800720c */ /* 0x040fe20003fa4070 */
[----:B------:R-:W-:Y:S01]  /*1ba0*/  @!P6 IMAD.MOV R24, RZ, RZ, -R24 ;  /* 0x000000ffff18e224 */ /* 0x000fe200078e0a18 */
[C---:B------:R-:W-:Y:S01]  /*1bb0*/  ISETP.GT.U32.AND P6, PT, R40.reuse, R27, PT ;  /* 0x0000001b2800720c */ /* 0x040fe20003fc4070 */
[----:B------:R-:W-:Y:S01]  /*1bc0*/  @!P2 IMAD.MOV R23, RZ, RZ, -R23 ;  /* 0x000000ffff17a224 */ /* 0x000fe200078e0a17 */
[C---:B------:R-:W-:Y:S01]  /*1bd0*/  ISETP.GT.U32.AND P2, PT, R40.reuse, R28, PT ;  /* 0x0000001c2800720c */ /* 0x040fe20003f44070 */
[----:B------:R-:W-:Y:S01]  /*1be0*/  IMAD R33, R40, R38, R37 ;  /* 0x0000002628217224 */ /* 0x000fe200078e0225 */
[----:B------:R-:W-:Y:S01]  /*1bf0*/  IABS R37, R49 ;  /* 0x0000003100257213 */ /* 0x000fe20000000000 */
[----:B------:R-:W-:Y:S01]  /*1c00*/  @!P3 IMAD.IADD R26, R26, 0x1, -R40 ;  /* 0x000000011a1ab824 */ /* 0x000fe200078e0a28 */
[----:B------:R-:W-:Y:S01]  /*1c10*/  ISETP.GT.U32.AND P3, PT, R40, R30, PT ;  /* 0x0000001e2800720c */ /* 0x000fe20003f64070 */
[----:B------:R-:W-:-:S04]  /*1c20*/  IMAD.HI.U32 R5, R6, R39, RZ ;  /* 0x0000002706057227 */ /* 0x000fc800078e00ff */
[--C-:B------:R-:W-:Y:S01]  /*1c30*/  @!P5 IMAD.IADD R25, R25, 0x1, -R40.reuse ;  /* 0x000000011919d824 */ /* 0x100fe200078e0a28 */
[C---:B------:R-:W-:Y:S01]  /*1c40*/  ISETP.GT.U32.AND P5, PT, R40.reuse, R29, PT ;  /* 0x0000001d2800720c */ /* 0x040fe20003fa4070 */
[----:B------:R-:W-:Y:S01]  /*1c50*/  @!P6 IMAD.IADD R27, R27, 0x1, -R40 ;  /* 0x000000011b1be824 */ /* 0x000fe200078e0a28 */
[----:B------:R-:W-:Y:S01]  /*1c60*/  ISETP.GT.U32.AND P6, PT, R40, R32, PT ;  /* 0x000000202800720c */ /* 0x000fe20003fc4070 */
[----:B------:R-:W-:-:S04]  /*1c70*/  IMAD.HI.U32 R36, R6, R37, RZ ;  /* 0x0000002506247227 */ /* 0x000fc800078e00ff */
[--C-:B------:R-:W-:Y:S02]  /*1c80*/  @!P3 IMAD.IADD R30, R30, 0x1, -R40.reuse ;  /* 0x000000011e1eb824 */ /* 0x100fe400078e0a28 */
[--C-:B------:R-:W-:Y:S01]  /*1c90*/  @!P2 IMAD.IADD R28, R28, 0x1, -R40.reuse ;  /* 0x000000011c1ca824 */ /* 0x100fe200078e0a28 */
[C---:B------:R-:W-:Y:S01]  /*1ca0*/  ISETP.GT.U32.AND P2, PT, R40.reuse, R33, PT ;  /* 0x000000212800720c */ /* 0x040fe20003f44070 */
[----:B------:R-:W-:Y:S02]  /*1cb0*/  @!P0 IMAD.MOV R25, RZ, RZ, -R25 ;  /* 0x000000ffff198224 */ /* 0x000fe400078e0a19 */
[--C-:B------:R-:W-:Y:S01]  /*1cc0*/  @!P5 IMAD.IADD R29, R29, 0x1, -R40.reuse ;  /* 0x000000011d1dd824 */ /* 0x100fe200078e0a28 */
[----:B------:R-:W-:Y:S01]  /*1cd0*/  ISETP.GT.U32.AND P5, PT, R40, R27, PT ;  /* 0x0000001b2800720c */ /* 0x000fe20003fa4070 */
[----:B------:R-:W-:Y:S01]  /*1ce0*/  @!P6 IMAD.IADD R32, R32, 0x1, -R40 ;  /* 0x000000012020e824 */ /* 0x000fe200078e0a28 */
[C---:B------:R-:W-:Y:S01]  /*1cf0*/  ISETP.GT.U32.AND P6, PT, R40.reuse, R30, PT ;  /* 0x0000001e2800720c */ /* 0x040fe20003fc4070 */
[----:B------:R-:W-:Y:S01]  /*1d00*/  IMAD.MOV R36, RZ, RZ, -R36 ;  /* 0x000000ffff247224 */ /* 0x000fe200078e0a24 */
[C---:B------:R-:W-:Y:S01]  /*1d10*/  ISETP.GT.U32.AND P0, PT, R40.reuse, R29, PT ;  /* 0x0000001d2800720c */ /* 0x040fe20003f04070 */
[----:B------:R-:W-:Y:S01]  /*1d20*/  IMAD.MOV R5, RZ, RZ, -R5 ;  /* 0x000000ffff057224 */ /* 0x000fe200078e0a05 */
[C---:B------:R-:W-:Y:S01]  /*1d30*/  ISETP.GT.U32.AND P3, PT, R40.reuse, R28, PT ;  /* 0x0000001c2800720c */ /* 0x040fe20003f64070 */
[C---:B------:R-:W-:Y:S01]  /*1d40*/  IMAD R35, R40.reuse, R35, R41 ;  /* 0x0000002328237224 */ /* 0x040fe200078e0229 */
[----:B------:R-:W-:Y:S01]  /*1d50*/  IABS R41, R51 ;  /* 0x0000003300297213 */ /* 0x000fe20000000000 */
[----:B------:R-:W-:-:S02]  /*1d60*/  IMAD R36, R40, R36, R37 ;  /* 0x0000002428247224 */ /* 0x000fc400078e0225 */
[----:B------:R-:W-:Y:S01]  /*1d70*/  IMAD R37, R40, R5, R39 ;  /* 0x0000000528257224 */ /* 0x000fe200078e0227 */
[----:B------:R-:W-:Y:S01]  /*1d80*/  IABS R39, R2 ;  /* 0x0000000200277213 */ /* 0x000fe20000000000 */
[----:B------:R-:W-:-:S04]  /*1d90*/  IMAD.HI.U32 R5, R6, R41, RZ ;  /* 0x0000002906057227 */ /* 0x000fc800078e00ff */
[--C-:B------:R-:W-:Y:S01]  /*1da0*/  @!P6 IMAD.IADD R30, R30, 0x1, -R40.reuse ;  /* 0x000000011e1ee824 */ /* 0x100fe200078e0a28 */
[C---:B------:R-:W-:Y:S01]  /*1db0*/  ISETP.GT.U32.AND P6, PT, R40.reuse, R37, PT ;  /* 0x000000252800720c */ /* 0x040fe20003fc4070 */
[----:B------:R-:W-:Y:S02]  /*1dc0*/  @!P2 IMAD.IADD R33, R33, 0x1, -R40 ;  /* 0x000000012121a824 */ /* 0x000fe400078e0a28 */
[----:B------:R-:W-:Y:S01]  /*1dd0*/  @!P1 IMAD.MOV R26, RZ, RZ, -R26 ;  /* 0x000000ffff1a9224 */ /* 0x000fe200078e0a1a */
[----:B------:R-:W-:Y:S01]  /*1de0*/  ISETP.GT.U32.AND P1, PT, R40, R32, PT ;  /* 0x000000202800720c */ /* 0x000fe20003f24070 */
[----:B------:R-:W-:Y:S01]  /*1df0*/  IMAD.HI.U32 R6, R6, R39, RZ ;  /* 0x0000002706067227 */ /* 0x000fe200078e00ff */
[----:B------:R-:W-:-:S03]  /*1e00*/  ISETP.GT.U32.AND P2, PT, R40, R33, PT ;  /* 0x000000212800720c */ /* 0x000fc60003f44070 */
[--C-:B------:R-:W-:Y:S01]  /*1e10*/  @!P0 IMAD.IADD R29, R29, 0x1, -R40.reuse ;  /* 0x000000011d1d8824 */ /* 0x100fe200078e0a28 */
[C---:B------:R-:W-:Y:S01]  /*1e20*/  ISETP.GT.U32.AND P0, PT, R40.reuse, R36, PT ;  /* 0x000000242800720c */ /* 0x040fe20003f04070 */
[--C-:B------:R-:W-:Y:S01]  /*1e30*/  @!P5 IMAD.IADD R27, R27, 0x1, -R40.reuse ;  /* 0x000000011b1bd824 */ /* 0x100fe200078e0a28 */
[----:B------:R-:W-:Y:S01]  /*1e40*/  ISETP.GT.U32.AND P5, PT, R40, R34, PT ;  /* 0x000000222800720c */ /* 0x000fe20003fa4070 */
[----:B------:R-:W-:Y:S01]  /*1e50*/  @!P3 IMAD.IADD R28, R28, 0x1, -R40 ;  /* 0x000000011c1cb824 */ /* 0x000fe200078e0a28 */
[C---:B------:R-:W-:Y:S01]  /*1e60*/  ISETP.GT.U32.AND P3, PT, R40.reuse, R35, PT ;  /* 0x000000232800720c */ /* 0x040fe20003f64070 */
[----:B------:R-:W-:Y:S02]  /*1e70*/  IMAD.MOV R6, RZ, RZ, -R6 ;  /* 0x000000ffff067224 */ /* 0x000fe400078e0a06 */
[----:B------:R-:W-:Y:S02]  /*1e80*/  IMAD.MOV R5, RZ, RZ, -R5 ;  /* 0x000000ffff057224 */ /* 0x000fe400078e0a05 */
[----:B------:R-:W-:-:S02]  /*1e90*/  IMAD R6, R40, R6, R39 ;  /* 0x0000000628067224 */ /* 0x000fc400078e0227 */
[C---:B------:R-:W-:Y:S01]  /*1ea0*/  IMAD R38, R40.reuse, R5, R41 ;  /* 0x0000000528267224 */ /* 0x040fe200078e0229 */
[----:B------:R-:W-:Y:S01]  /*1eb0*/  SHF.R.S32.HI R5, RZ, 0x1f, R12 ;  /* 0x0000001fff057819 */ /* 0x000fe2000001140c */
[--C-:B------:R-:W-:Y:S01]  /*1ec0*/  @!P6 IMAD.IADD R37, R37, 0x1, -R40.reuse ;  /* 0x000000012525e824 */ /* 0x100fe200078e0a28 */
[----:B------:R-:W-:Y:S01]  /*1ed0*/  ISETP.GT.U32.AND P6, PT, R40, R6, PT ;  /* 0x000000062800720c */ /* 0x000fe20003fc4070 */
[--C-:B------:R-:W-:Y:S01]  /*1ee0*/  @!P1 IMAD.IADD R32, R32, 0x1, -R40.reuse ;  /* 0x0000000120209824 */ /* 0x100fe200078e0a28 */
[----:B------:R-:W-:Y:S01]  /*1ef0*/  ISETP.GT.U32.AND P1, PT, R40, R38, PT ;  /* 0x000000262800720c */ /* 0x000fe20003f24070 */
[--C-:B------:R-:W-:Y:S01]  /*1f00*/  @!P0 IMAD.IADD R36, R36, 0x1, -R40.reuse ;  /* 0x0000000124248824 */ /* 0x100fe200078e0a28 */
[----:B------:R-:W-:Y:S01]  /*1f10*/  @!P3 IADD3 R35, R35, -R40, RZ ;  /* 0x800000282323b210 */ /* 0x000fe20007ffe0ff */
[--C-:B------:R-:W-:Y:S01]  /*1f20*/  @!P2 IMAD.IADD R33, R33, 0x1, -R40.reuse ;  /* 0x000000012121a824 */ /* 0x100fe200078e0a28 */
[----:B------:R-:W-:Y:S01]  /*1f30*/  ISETP.GE.AND P0, PT, R45, RZ, PT ;  /* 0x000000ff2d00720c */ /* 0x000fe20003f06270 */
[----:B------:R-:W-:Y:S01]  /*1f40*/  @!P5 IMAD.IADD R34, R34, 0x1, -R40 ;  /* 0x000000012222d824 */ /* 0x000fe200078e0a28 */
[----:B------:R-:W-:Y:S01]  /*1f50*/  ISETP.GE.AND P2, PT, R42, RZ, PT ;  /* 0x000000ff2a00720c */ /* 0x000fe20003f46270 */
[----:B------:R-:W-:Y:S01]  /*1f60*/  @!P4 IMAD.MOV R27, RZ, RZ, -R27 ;  /* 0x000000ffff1bc224 */ /* 0x000fe200078e0a1b */
[----:B------:R-:W-:-:S02]  /*1f70*/  ISETP.GE.AND P5, PT, R43, RZ, PT ;  /* 0x000000ff2b00720c */ /* 0x000fc40003fa6270 */
[----:B------:R-:W-:Y:S01]  /*1f80*/  ISETP.GE.AND P3, PT, R44, RZ, PT ;  /* 0x000000ff2c00720c */ /* 0x000fe20003f66270 */
[--C-:B------:R-:W-:Y:S01]  /*1f90*/  @!P6 IMAD.IADD R6, R6, 0x1, -R40.reuse ;  /* 0x000000010606e824 */ /* 0x100fe200078e0a28 */
[----:B------:R-:W-:Y:S01]  /*1fa0*/  ISETP.GT.U32.AND P4, PT, R40, R36, PT ;  /* 0x000000242800720c */ /* 0x000fe20003f84070 */
[----:B------:R-:W-:Y:S01]  /*1fb0*/  @!P1 IMAD.IADD R38, R38, 0x1, -R40 ;  /* 0x0000000126269824 */ /* 0x000fe200078e0a28 */
[----:B------:R-:W-:Y:S01]  /*1fc0*/  ISETP.GT.U32.AND P1, PT, R40, R34, PT ;  /* 0x000000222800720c */ /* 0x000fe20003f24070 */
[----:B------:R-:W0:Y:S01]  /*1fd0*/  LDC R43, c[0x0][0x238] ;  /* 0x00008e00ff2b7b82 */ /* 0x000e220000000800 */
[----:B------:R-:W-:Y:S01]  /*1fe0*/  ISETP.GE.AND P6, PT, R46, RZ, PT ;  /* 0x000000ff2e00720c */ /* 0x000fe20003fc6270 */
[----:B------:R-:W-:Y:S01]  /*1ff0*/  @!P0 IMAD.MOV R32, RZ, RZ, -R32 ;  /* 0x000000ffff208224 */ /* 0x000fe200078e0a20 */
[C---:B------:R-:W-:Y:S01]  /*2000*/  ISETP.GT.U32.AND P0, PT, R40.reuse, R6, PT ;  /* 0x000000062800720c */ /* 0x040fe20003f04070 */
[----:B------:R-:W-:Y:S01]  /*2010*/  @!P2 IMAD.MOV R28, RZ, RZ, -R28 ;  /* 0x000000ffff1ca224 */ /* 0x000fe200078e0a1c */
[C---:B------:R-:W-:Y:S01]  /*2020*/  ISETP.GT.U32.AND P2, PT, R40.reuse, R35, PT ;  /* 0x000000232800720c */ /* 0x040fe20003f44070 */
[----:B------:R-:W-:Y:S01]  /*2030*/  @!P5 IMAD.MOV R29, RZ, RZ, -R29 ;  /* 0x000000ffff1dd224 */ /* 0x000fe200078e0a1d */
[C---:B------:R-:W-:Y:S01]  /*2040*/  ISETP.GT.U32.AND P5, PT, R40.reuse, R37, PT ;  /* 0x000000252800720c */ /* 0x040fe20003fa4070 */
[----:B------:R-:W-:Y:S01]  /*2050*/  @!P3 IMAD.MOV R30, RZ, RZ, -R30 ;  /* 0x000000ffff1eb224 */ /* 0x000fe200078e0a1e */
[----:B------:R-:W-:Y:S01]  /*2060*/  ISETP.GT.U32.AND P3, PT, R40, R38, PT ;  /* 0x000000262800720c */ /* 0x000fe20003f64070 */
[--C-:B------:R-:W-:Y:S01]  /*2070*/  @!P4 IMAD.IADD R36, R36, 0x1, -R40.reuse ;  /* 0x000000012424c824 */ /* 0x100fe200078e0a28 */
[----:B------:R-:W-:Y:S01]  /*2080*/  LEA.HI R12, R5, R12, RZ, 0x7 ;  /* 0x0000000c050c7211 */ /* 0x000fe200078f38ff */
[--C-:B------:R-:W-:Y:S01]  /*2090*/  @!P1 IMAD.IADD R34, R34, 0x1, -R40.reuse ;  /* 0x0000000122229824 */ /* 0x100fe200078e0a28 */
[----:B------:R-:W-:Y:S01]  /*20a0*/  ISETP.GE.AND P1, PT, R47, RZ, PT ;  /* 0x000000ff2f00720c */ /* 0x000fe20003f26270 */
[----:B------:R-:W-:Y:S01]  /*20b0*/  @!P6 IMAD.MOV R33, RZ, RZ, -R33 ;  /* 0x000000ffff21e224 */ /* 0x000fe200078e0a21 */
[----:B------:R-:W-:Y:S01]  /*20c0*/  LOP3.LUT R5, RZ, R31, RZ, 0x33, !PT ;  /* 0x0000001fff057212 */ /* 0x000fe200078e33ff */
[--C-:B------:R-:W-:Y:S01]  /*20d0*/  @!P0 IMAD.IADD R6, R6, 0x1, -R40.reuse ;  /* 0x0000000106068824 */ /* 0x100fe200078e0a28 */
[----:B------:R-:W-:Y:S01]  /*20e0*/  ISETP.NE.AND P0, PT, R31, RZ, PT ;  /* 0x000000ff1f00720c */ /* 0x000fe20003f05270 */
[--C-:B------:R-:W-:Y:S01]  /*20f0*/  @!P2 IMAD.IADD R35, R35, 0x1, -R40.reuse ;  /* 0x000000012323a824 */ /* 0x100fe200078e0a28 */
[----:B------:R-:W-:Y:S01]  /*2100*/  ISETP.GE.AND P2, PT, R48, RZ, PT ;  /* 0x000000ff3000720c */ /* 0x000fe20003f46270 */
[--C-:B------:R-:W-:Y:S01]  /*2110*/  @!P5 IMAD.IADD R37, R37, 0x1, -R40.reuse ;  /* 0x000000012525d824 */ /* 0x100fe200078e0a28 */
[----:B------:R-:W-:Y:S01]  /*2120*/  ISETP.GE.AND P4, PT, R49, RZ, PT ;  /* 0x000000ff3100720c */ /* 0x000fe20003f86270 */
[----:B------:R-:W-:Y:S01]  /*2130*/  @!P3 IMAD.IADD R38, R38, 0x1, -R40 ;  /* 0x000000012626b824 */ /* 0x000fe200078e0a28 */
[----:B------:R-:W-:Y:S01]  /*2140*/  ISETP.GE.AND P5, PT, R50, RZ, PT ;  /* 0x000000ff3200720c */ /* 0x000fe20003fa6270 */
[----:B------:R-:W-:Y:S01]  /*2150*/  IMAD.MOV.U32 R40, RZ, RZ, R6 ;  /* 0x000000ffff287224 */ /* 0x000fe200078e0006 */
[----:B------:R-:W-:Y:S01]  /*2160*/  ISETP.GE.AND P3, PT, R51, RZ, PT ;  /* 0x000000ff3300720c */ /* 0x000fe20003f66270 */
[----:B------:R-:W-:Y:S01]  /*2170*/  @!P1 IMAD.MOV R34, RZ, RZ, -R34 ;  /* 0x000000ffff229224 */ /* 0x000fe200078e0a22 */
[----:B------:R-:W-:Y:S01]  /*2180*/  ISETP.GE.AND P6, PT, R2, RZ, PT ;  /* 0x000000ff0200720c */ /* 0x000fe20003fc6270 */
[-C--:B0-----:R-:W-:Y:S01]  /*2190*/  IMAD R45, R0, R43.reuse, RZ ;  /* 0x0000002b002d7224 */ /* 0x081fe200078e02ff */
[C---:B------:R-:W-:Y:S01]  /*21a0*/  SEL R8, R5.reuse, R8, !P0 ;  /* 0x0000000805087207 */ /* 0x040fe20004000000 */
[----:B------:R-:W-:Y:S01]  /*21b0*/  IMAD R44, R184, R43, RZ ;  /* 0x0000002bb82c7224 */ /* 0x000fe200078e02ff */
[----:B------:R-:W-:Y:S01]  /*21c0*/  SEL R6, R5, R9, !P0 ;  /* 0x0000000905067207 */ /* 0x000fe20004000000 */
[----:B------:R-:W-:Y:S01]  /*21d0*/  IMAD R9, R3, UR4, RZ ;  /* 0x0000000403097c24 */ /* 0x000fe2000f8e02ff */
[C---:B------:R-:W-:Y:S01]  /*21e0*/  SEL R4, R5.reuse, R4, !P0 ;  /* 0x0000000405047207 */ /* 0x040fe20004000000 */
[----:B--2---:R-:W-:Y:S01]  /*21f0*/  IMAD R3, R8, R77, RZ ;  /* 0x0000004d08037224 */ /* 0x004fe200078e02ff */
[C---:B------:R-:W-:Y:S01]  /*2200*/  SEL R14, R5.reuse, R14, !P0 ;  /* 0x0000000e050e7207 */ /* 0x040fe20004000000 */
[----:B------:R-:W-:Y:S01]  /*2210*/  @!P2 IMAD.MOV R35, RZ, RZ, -R35 ;  /* 0x000000ffff23a224 */ /* 0x000fe200078e0a23 */
[C---:B------:R-:W-:Y:S01]  /*2220*/  SEL R7, R5.reuse, R7, !P0 ;  /* 0x0000000705077207 */ /* 0x040fe20004000000 */
[----:B------:R-:W-:Y:S01]  /*2230*/  IMAD R4, R4, R77, RZ ;  /* 0x0000004d04047224 */ /* 0x000fe200078e02ff */
[C---:B------:R-:W-:Y:S01]  /*2240*/  SEL R13, R5.reuse, R13, !P0 ;  /* 0x0000000d050d7207 */ /* 0x040fe20004000000 */
[----:B------:R-:W-:Y:S01]  /*2250*/  @!P4 IMAD.MOV R36, RZ, RZ, -R36 ;  /* 0x000000ffff24c224 */ /* 0x000fe200078e0a24 */
[C---:B------:R-:W-:Y:S01]  /*2260*/  SEL R10, R5.reuse, R10, !P0 ;  /* 0x0000000a050a7207 */ /* 0x040fe20004000000 */
[----:B------:R-:W-:Y:S01]  /*2270*/  @!P5 IMAD.MOV R37, RZ, RZ, -R37 ;  /* 0x000000ffff25d224 */ /* 0x000fe200078e0a25 */
[----:B------:R-:W-:Y:S01]  /*2280*/  SEL R11, R5, R11, !P0 ;  /* 0x0000000b050b7207 */ /* 0x000fe20004000000 */
[----:B------:R-:W-:Y:S01]  /*2290*/  @!P3 IMAD.MOV R38, RZ, RZ, -R38 ;  /* 0x000000ffff26b224 */ /* 0x000fe200078e0a26 */
[----:B---3--:R-:W-:Y:S01]  /*22a0*/  LEA R76, P1, R3, R78, 0x1 ;  /* 0x0000004e034c7211 */ /* 0x008fe200078208ff */
[----:B------:R-:W-:Y:S01]  /*22b0*/  IMAD R14, R14, R77, RZ ;  /* 0x0000004d0e0e7224 */ /* 0x000fe200078e02ff */
[C---:B------:R-:W-:Y:S01]  /*22c0*/  SEL R15, R5.reuse, R15, !P0 ;  /* 0x0000000f050f7207 */ /* 0x040fe20004000000 */
[----:B------:R-:W-:Y:S01]  /*22d0*/  @!P6 IMAD.MOV R40, RZ, RZ, -R40 ;  /* 0x000000ffff28e224 */ /* 0x000fe200078e0a28 */
[----:B------:R-:W-:Y:S01]  /*22e0*/  SEL R16, R5, R16, !P0 ;  /* 0x0000001005107207 */ /* 0x000fe20004000000 */
[----:B------:R-:W-:Y:S01]  /*22f0*/  IMAD R7, R7, R77, RZ ;  /* 0x0000004d07077224 */ /* 0x000fe200078e02ff */
[C---:B------:R-:W-:Y:S01]  /*2300*/  SEL R17, R5.reuse, R17, !P0 ;  /* 0x0000001105117207 */ /* 0x040fe20004000000 */
[-C--:B------:R-:W-:Y:S01]  /*2310*/  IMAD R6, R6, R77.reuse, RZ ;  /* 0x0000004d06067224 */ /* 0x080fe200078e02ff */
[----:B------:R-:W-:Y:S01]  /*2320*/  SEL R18, R5, R18, !P0 ;  /* 0x0000001205127207 */ /* 0x000fe20004000000 */
[-C--:B------:R-:W-:Y:S01]  /*2330*/  IMAD R31, R13, R77.reuse, RZ ;  /* 0x0000004d0d1f7224 */ /* 0x080fe200078e02ff */
[----:B------:R-:W-:Y:S01]  /*2340*/  SEL R20, R5, R20, !P0 ;  /* 0x0000001405147207 */ /* 0x000fe20004000000 */
[-C--:B------:R-:W-:Y:S01]  /*2350*/  IMAD R10, R10, R77.reuse, RZ ;  /* 0x0000004d0a0a7224 */ /* 0x080fe200078e02ff */
[----:B------:R-:W-:Y:S01]  /*2360*/  LEA R8, P6, R4, R78, 0x1 ;  /* 0x0000004e04087211 */ /* 0x000fe200078c08ff */
[----:B------:R-:W-:Y:S01]  /*2370*/  IMAD R11, R11, R77, RZ ;  /* 0x0000004d0b0b7224 */ /* 0x000fe200078e02ff */
[----:B------:R-:W-:Y:S01]  /*2380*/  LEA.HI.X.SX32 R13, R3, R79, 0x1, P1 ;  /* 0x0000004f030d7211 */ /* 0x000fe200008f0eff */
[----:B------:R-:W-:Y:S01]  /*2390*/  IMAD R15, R15, R77, RZ ;  /* 0x0000004d0f0f7224 */ /* 0x000fe200078e02ff */
[C---:B------:R-:W-:Y:S01]  /*23a0*/  SEL R19, R5.reuse, R19, !P0 ;  /* 0x0000001305137207 */ /* 0x040fe20004000000 */
[----:B------:R-:W-:Y:S01]  /*23b0*/  IMAD R16, R16, R77, RZ ;  /* 0x0000004d10107224 */ /* 0x000fe200078e02ff */
[----:B------:R-:W-:Y:S01]  /*23c0*/  SEL R21, R5, R21, !P0 ;  /* 0x0000001505157207 */ /* 0x000fe20004000000 */
[-C--:B------:R-:W-:Y:S01]  /*23d0*/  IMAD R17, R17, R77.reuse, RZ ;  /* 0x0000004d11117224 */ /* 0x080fe200078e02ff */
[C---:B------:R-:W-:Y:S01]  /*23e0*/  SEL R22, R5.reuse, R22, !P0 ;  /* 0x0000001605167207 */ /* 0x040fe20004000000 */
[-C--:B------:R-:W-:Y:S01]  /*23f0*/  IMAD R18, R18, R77.reuse, RZ ;  /* 0x0000004d12127224 */ /* 0x080fe200078e02ff */
[C---:B------:R-:W-:Y:S01]  /*2400*/  SEL R24, R5.reuse, R24, !P0 ;  /* 0x0000001805187207 */ /* 0x040fe20004000000 */
[----:B------:R-:W-:Y:S01]  /*2410*/  IMAD R20, R20, R77, RZ ;  /* 0x0000004d14147224 */ /* 0x000fe200078e02ff */
[----:B------:R-:W-:Y:S01]  /*2420*/  SEL R23, R5, R23, !P0 ;  /* 0x0000001705177207 */ /* 0x000fe20004000000 */
[----:B------:R-:W-:Y:S01]  /*2430*/  IMAD R19, R19, R77, RZ ;  /* 0x0000004d13137224 */ /* 0x000fe200078e02ff */
[----:B------:R-:W-:Y:S01]  /*2440*/  SEL R25, R5, R25, !P0 ;  /* 0x0000001905197207 */ /* 0x000fe20004000000 */
[-C--:B------:R-:W-:Y:S01]  /*2450*/  IMAD R21, R21, R77.reuse, RZ ;  /* 0x0000004d15157224 */ /* 0x080fe200078e02ff */
[C---:B------:R-:W-:Y:S01]  /*2460*/  SEL R26, R5.reuse, R26, !P0 ;  /* 0x0000001a051a7207 */ /* 0x040fe20004000000 */
[----:B------:R-:W-:Y:S01]  /*2470*/  IMAD R22, R22, R77, RZ ;  /* 0x0000004d16167224 */ /* 0x000fe200078e02ff */
[C---:B------:R-:W-:Y:S01]  /*2480*/  SEL R27, R5.reuse, R27, !P0 ;  /* 0x0000001b051b7207 */ /* 0x040fe20004000000 */
[-C--:B------:R-:W-:Y:S01]  /*2490*/  IMAD R24, R24, R77.reuse, RZ ;  /* 0x0000004d18187224 */ /* 0x080fe200078e02ff */
[----:B------:R-:W-:Y:S01]  /*24a0*/  SEL R28, R5, R28, !P0 ;  /* 0x0000001c051c7207 */ /* 0x000fe20004000000 */
[----:B------:R-:W-:Y:S01]  /*24b0*/  IMAD R23, R23, R77, RZ ;  /* 0x0000004d17177224 */ /* 0x000fe200078e02ff */
[----:B------:R-:W-:Y:S01]  /*24c0*/  SEL R29, R5, R29, !P0 ;  /* 0x0000001d051d7207 */ /* 0x000fe20004000000 */
[-C--:B------:R-:W-:Y:S01]  /*24d0*/  IMAD R25, R25, R77.reuse, RZ ;  /* 0x0000004d19197224 */ /* 0x080fe200078e02ff */
[C---:B------:R-:W-:Y:S01]  /*24e0*/  SEL R30, R5.reuse, R30, !P0 ;  /* 0x0000001e051e7207 */ /* 0x040fe20004000000 */
[-C--:B------:R-:W-:Y:S01]  /*24f0*/  IMAD R26, R26, R77.reuse, RZ ;  /* 0x0000004d1a1a7224 */ /* 0x080fe200078e02ff */
[----:B------:R-:W-:Y:S01]  /*2500*/  SEL R32, R5, R32, !P0 ;  /* 0x0000002005207207 */ /* 0x000fe20004000000 */
[----:B------:R-:W-:Y:S01]  /*2510*/  IMAD R27, R27, R77, RZ ;  /* 0x0000004d1b1b7224 */ /* 0x000fe200078e02ff */
[C---:B------:R-:W-:Y:S01]  /*2520*/  SEL R33, R5.reuse, R33, !P0 ;  /* 0x0000002105217207 */ /* 0x040fe20004000000 */
[-C--:B------:R-:W-:Y:S01]  /*2530*/  IMAD R28, R28, R77.reuse, RZ ;  /* 0x0000004d1c1c7224 */ /* 0x080fe200078e02ff */
[----:B------:R-:W-:Y:S01]  /*2540*/  SEL R34, R5, R34, !P0 ;  /* 0x0000002205227207 */ /* 0x000fe20004000000 */
[----:B------:R-:W-:Y:S01]  /*2550*/  IMAD R29, R29, R77, RZ ;  /* 0x0000004d1d1d7224 */ /* 0x000fe200078e02ff */
[C---:B------:R-:W-:Y:S01]  /*2560*/  SEL R35, R5.reuse, R35, !P0 ;  /* 0x0000002305237207 */ /* 0x040fe20004000000 */
[-C--:B------:R-:W-:Y:S01]  /*2570*/  IMAD R30, R30, R77.reuse, RZ ;  /* 0x0000004d1e1e7224 */ /* 0x080fe200078e02ff */
[C---:B------:R-:W-:Y:S01]  /*2580*/  SEL R36, R5.reuse, R36, !P0 ;  /* 0x0000002405247207 */ /* 0x040fe20004000000 */
[----:B------:R-:W-:Y:S01]  /*2590*/  IMAD R32, R32, R77, RZ ;  /* 0x0000004d20207224 */ /* 0x000fe200078e02ff */
[----:B------:R-:W-:Y:S01]  /*25a0*/  SEL R37, R5, R37, !P0 ;  /* 0x0000002505257207 */ /* 0x000fe20004000000 */
[-C--:B------:R-:W-:Y:S01]  /*25b0*/  IMAD R33, R33, R77.reuse, RZ ;  /* 0x0000004d21217224 */ /* 0x080fe200078e02ff */
[----:B------:R-:W-:Y:S01]  /*25c0*/  SEL R38, R5, R38, !P0 ;  /* 0x0000002605267207 */ /* 0x000fe20004000000 */
[-C--:B------:R-:W-:Y:S01]  /*25d0*/  IMAD R34, R34, R77.reuse, RZ ;  /* 0x0000004d22227224 */ /* 0x080fe200078e02ff */
[----:B------:R-:W-:Y:S01]  /*25e0*/  LEA R139, P1, R14, R78, 0x1 ;  /* 0x0000004e0e8b7211 */ /* 0x000fe200078208ff */
[-C--:B------:R-:W-:Y:S01]  /*25f0*/  IMAD R35, R35, R77.reuse, RZ ;  /* 0x0000004d23237224 */ /* 0x080fe200078e02ff */
[----:B------:R-:W-:Y:S01]  /*2600*/  SEL R5, R5, R40, !P0 ;  /* 0x0000002805057207 */ /* 0x000fe20004000000 */
[-C--:B------:R-:W-:Y:S01]  /*2610*/  IMAD R36, R36, R77.reuse, RZ ;  /* 0x0000004d24247224 */ /* 0x080fe200078e02ff */
[-C--:B------:R-:W-:Y:S01]  /*2620*/  LEA R75, P2, R7, R78.reuse, 0x1 ;  /* 0x0000004e074b7211 */ /* 0x080fe200078408ff */
[-C--:B------:R-:W-:Y:S01]  /*2630*/  IMAD R37, R37, R77.reuse, RZ ;  /* 0x0000004d25257224 */ /* 0x080fe200078e02ff */
[-C--:B------:R-:W-:Y:S01]  /*2640*/  LEA R74, P3, R6, R78.reuse, 0x1 ;  /* 0x0000004e064a7211 */ /* 0x080fe200078608ff */
[----:B------:R-:W-:Y:S01]  /*2650*/  IMAD R38, R38, R77, RZ ;  /* 0x0000004d26267224 */ /* 0x000fe200078e02ff */
[----:B------:R-:W-:Y:S01]  /*2660*/  LEA.HI.X.SX32 R48, R4, R79, 0x1, P6 ;  /* 0x0000004f04307211 */ /* 0x000fe200030f0eff */
[----:B------:R-:W-:Y:S01]  /*2670*/  IMAD R77, R5, R77, RZ ;  /* 0x0000004d054d7224 */ /* 0x000fe200078e02ff */
[-C--:B------:R-:W-:Y:S01]  /*2680*/  LEA R73, P4, R10, R78.reuse, 0x1 ;  /* 0x0000004e0a497211 */ /* 0x080fe200078808ff */
[----:B------:R-:W-:Y:S01]  /*2690*/  UMOV UR4, URZ ;  /* 0x0000003f00047c82 */ /* 0x000fe20008000000 */
[-C--:B------:R-:W-:Y:S01]  /*26a0*/  LEA R72, P5, R11, R78.reuse, 0x1 ;  /* 0x0000004e0b487211 */ /* 0x080fe200078a08ff */
[-C--:B------:R-:W-:Y:S01]  /*26b0*/  IMAD R42, R186, R43.reuse, RZ ;  /* 0x0000002bba2a7224 */ /* 0x080fe200078e02ff */
[-C--:B------:R-:W-:Y:S01]  /*26c0*/  LEA R71, P6, R31, R78.reuse, 0x1 ;  /* 0x0000004e1f477211 */ /* 0x080fe200078c08ff */
[----:B------:R-:W-:Y:S01]  /*26d0*/  IMAD R45, R188, R43, RZ ;  /* 0x0000002bbc2d7224 */ /* 0x000fe200078e02ff */
[----:B------:R-:W-:Y:S01]  /*26e0*/  LEA.HI.X.SX32 R138, R14, R79, 0x1, P1 ;  /* 0x0000004f0e8a7211 */ /* 0x000fe200008f0eff */
[----:B------:R-:W-:Y:S01]  /*26f0*/  IMAD R44, R189, R43, RZ ;  /* 0x0000002bbd2c7224 */ /* 0x000fe200078e02ff */
[----:B------:R-:W0:Y:S01]  /*2700*/  LDC R14, c[0x0][0x23c] ;  /* 0x00008f00ff0e7b82 */ /* 0x000e220000000800 */
[----:B------:R-:W-:Y:S01]  /*2710*/  LEA R120, P0, R9, UR6, 0x1 ;  /* 0x0000000609787c11 */ /* 0x000fe2000f8008ff */
[----:B------:R-:W-:Y:S01]  /*2720*/  UIADD3 UR6, UR12, 0x4000, URZ ;  /* 0x000040000c067890 */ /* 0x000fe2000fffe03f */
[----:B------:R-:W-:Y:S01]  /*2730*/  LEA.HI.X.SX32 R3, R7, R79, 0x1, P2 ;  /* 0x0000004f07037211 */ /* 0x000fe200010f0eff */
[----:B------:R-:W-:Y:S01]  /*2740*/  IMAD R42, R190, R43, RZ ;  /* 0x0000002bbe2a7224 */ /* 0x000fe200078e02ff */
[-C--:B------:R-:W-:Y:S01]  /*2750*/  LEA.HI.X.SX32 R5, R6, R79.reuse, 0x1, P3 ;  /* 0x0000004f06057211 */ /* 0x080fe200018f0eff */
[----:B------:R-:W-:Y:S01]  /*2760*/  USHF.R.U32.HI UR10, URZ, 0x4, UR6 ;  /* 0x000000043f0a7899 */ /* 0x000fe20008011606 */
[-C--:B------:R-:W-:Y:S01]  /*2770*/  LEA.HI.X.SX32 R6, R10, R79.reuse, 0x1, P4 ;  /* 0x0000004f0a067211 */ /* 0x080fe200020f0eff */
[----:B------:R-:W-:Y:S01]  /*2780*/  UIADD3 UR6, UP0, UR8, 0x80, URZ ;  /* 0x0000008008067890 */ /* 0x000fe2000ff1e03f */
[-C--:B------:R-:W-:Y:S01]  /*2790*/  LEA.HI.X.SX32 R4, R11, R79.reuse, 0x1, P5 ;  /* 0x0000004f0b047211 */ /* 0x080fe200028f0eff */
[----:B------:R-:W-:Y:S01]  /*27a0*/  USGXT.U32 UR10, UR10, 0xe ;  /* 0x0000000e0a0a789a */ /* 0x000fe20008000000 */
[----:B------:R-:W-:Y:S01]  /*27b0*/  LEA.HI.X.SX32 R7, R31, R79, 0x1, P6 ;  /* 0x0000004f1f077211 */ /* 0x000fe200030f0eff */
[-C--:B------:R-:W-:Y:S01]  /*27c0*/  IMAD R45, R191, R43.reuse, RZ ;  /* 0x0000002bbf2d7224 */ /* 0x080fe200078e02ff */
[-C--:B------:R-:W-:Y:S01]  /*27d0*/  LEA R112, P2, R15, R78.reuse, 0x1 ;  /* 0x0000004e0f707211 */ /* 0x080fe200078408ff */
        /* <DEDUP_REMOVED lines=10> */
[----:B------:R-:W-:Y:S01]  /*2880*/  IMAD R45, R197, R43, RZ ;  /* 0x0000002bc52d7224 */ /* 0x000fe200078e02ff */
[----:B------:R-:W-:Y:S01]  /*2890*/  LEA.HI.X.SX32 R113, R15, R79, 0x1, P2 ;  /* 0x0000004f0f717211 */ /* 0x000fe200010f0eff */
        /* <DEDUP_REMOVED lines=8> */
[-C--:B------:R-:W-:Y:S01]  /*2920*/  IMAD R42, R202, R43.reuse, RZ ;  /* 0x0000002bca2a7224 */ /* 0x080fe200078e02ff */
[-C--:B------:R-:W-:Y:S01]  /*2930*/  LEA R124, P2, R21, R78.reuse, 0x1 ;  /* 0x0000004e157c7211 */ /* 0x080fe200078408ff */
[----:B0-----:R-:W-:Y:S01]  /*2940*/  IMAD.SHL.U32 R14, R14, 0x80, RZ ;  /* 0x000000800e0e7824 */ /* 0x001fe200078e00ff */
        /* <DEDUP_REMOVED lines=9> */
[-C--:B------:R-:W-:Y:S01]  /*29e0*/  IMAD R175, R175, R43.reuse, RZ ;  /* 0x0000002bafaf7224 */ /* 0x080fe200078e02ff */
[----:B------:R-:W-:Y:S01]  /*29f0*/  LEA R96, P1, R26, R78, 0x1 ;  /* 0x0000004e1a607211 */ /* 0x000fe200078208ff */
[----:B------:R-:W-:Y:S01]  /*2a00*/  IMAD R173, R173, R43, RZ ;  /* 0x0000002badad7224 */ /* 0x000fe200078e02ff */
[----:B------:R-:W-:Y:S01]  /*2a10*/  LEA.HI.X.SX32 R121, R9, UR7, 0x1, P0 ;  /* 0x0000000709797c11 */ /* 0x000fe200080f0eff */
[----:B------:R-:W-:Y:S01]  /*2a20*/  UIADD3.X UR7, UR4, 0x40000040, URZ, UP0, !UPT ;  /* 0x4000004004077890 */ /* 0x000fe200087fe43f */
[-C--:B------:R-:W-:Y:S01]  /*2a30*/  LEA.HI.X.SX32 R125, R21, R79.reuse, 0x1, P2 ;  /* 0x0000004f157d7211 */ /* 0x080fe200010f0eff */
[----:B------:R-:W-:Y:S01]  /*2a40*/  UIADD3 UR9, UP0, UR10, 0x2, URZ ;  /* 0x000000020a097890 */ /* 0x000fe2000ff1e03f */
[----:B------:R-:W-:Y:S01]  /*2a50*/  LEA.HI.X.SX32 R99, R22, R79, 0x1, P3 ;  /* 0x0000004f16637211 */ /* 0x000fe200018f0eff */
[----:B------:R-:W-:Y:S01]  /*2a60*/  IMAD R45, R203, R43, RZ ;  /* 0x0000002bcb2d7224 */ /* 0x000fe200078e02ff */
[-C--:B------:R-:W-:Y:S01]  /*2a70*/  LEA.HI.X.SX32 R82, R24, R79.reuse, 0x1, P4 ;  /* 0x0000004f18527211 */ /* 0x080fe200020f0eff */
[----:B------:R-:W-:Y:S01]  /*2a80*/  UIADD3.X UR11, UR5, 0x40000040, URZ, UP0, !UPT ;  /* 0x40000040050b7890 */ /* 0x000fe200087fe43f */
[----:B------:R-:W-:Y:S01]  /*2a90*/  LEA.HI.X.SX32 R100, R23, R79, 0x1, P5 ;  /* 0x0000004f17647211 */ /* 0x000fe200028f0eff */
[----:B------:R-:W-:Y:S01]  /*2aa0*/  IMAD R44, R204, R43, RZ ;  /* 0x0000002bcc2c7224 */ /* 0x000fe200078e02ff */
[----:B------:R-:W-:-:S02]  /*2ab0*/  LEA.HI.X.SX32 R101, R25, R79, 0x1, P6 ;  /* 0x0000004f19657211 */ /* 0x000fc400030f0eff */
[----:B------:R-:W-:Y:S02]  /*2ac0*/  CS2R R24, SRZ ;  /* 0x0000000000187805 */ /* 0x000fe4000001ff00 */
        /* <DEDUP_REMOVED lines=14> */
[----:B------:R-:W-:-:S02]  /*2bb0*/  LEA.HI.X.SX32 R81, R27, R79, 0x1, P2 ;  /* 0x0000004f1b517211 */ /* 0x000fc400010f0eff */
[----:B------:R-:W-:Y:S02]  /*2bc0*/  CS2R R26, SRZ ;  /* 0x00000000001a7805 */ /* 0x000fe4000001ff00 */
[----:B------:R-:W-:Y:S01]  /*2bd0*/  LEA.HI.X.SX32 R130, R28, R79, 0x1, P3 ;  /* 0x0000004f1c827211 */ /* 0x000fe200018f0eff */
[----:B------:R-:W-:Y:S01]  /*2be0*/  IMAD R246, R212, R43, RZ ;  /* 0x0000002bd4f67224 */ /* 0x000fe200078e02ff */
[-C--:B------:R-:W-:Y:S02]  /*2bf0*/  LEA.HI.X.SX32 R118, R29, R79.reuse, 0x1, P4 ;  /* 0x0000004f1d767211 */ /* 0x080fe400020f0eff */
[----:B------:R-:W-:Y:S02]  /*2c00*/  CS2R R28, SRZ ;  /* 0x00000000001c7805 */ /* 0x000fe4000001ff00 */
[----:B------:R-:W-:Y:S02]  /*2c10*/  LEA.HI.X.SX32 R85, R30, R79, 0x1, P5 ;  /* 0x0000004f1e557211 */ /* 0x000fe400028f0eff */
[----:B------:R-:W-:-:S02]  /*2c20*/  CS2R R30, SRZ ;  /* 0x00000000001e7805 */ /* 0x000fc4000001ff00 */
[----:B------:R-:W-:Y:S01]  /*2c30*/  LEA.HI.X.SX32 R84, R32, R79, 0x1, P6 ;  /* 0x0000004f20547211 */ /* 0x000fe200030f0eff */
[-C--:B------:R-:W-:Y:S01]  /*2c40*/  IMAD R245, R213, R43.reuse, RZ ;  /* 0x0000002bd5f57224 */ /* 0x080fe200078e02ff */
[-C--:B------:R-:W-:Y:S01]  /*2c50*/  LEA R123, P2, R34, R78.reuse, 0x1 ;  /* 0x0000004e227b7211 */ /* 0x080fe200078408ff */
[-C--:B------:R-:W-:Y:S01]  /*2c60*/  IMAD R244, R214, R43.reuse, RZ ;  /* 0x0000002bd6f47224 */ /* 0x080fe200078e02ff */
[-C--:B------:R-:W-:Y:S01]  /*2c70*/  LEA R92, P3, R35, R78.reuse, 0x1 ;  /* 0x0000004e235c7211 */ /* 0x080fe200078608ff */
[----:B------:R-:W-:Y:S01]  /*2c80*/  UMOV UR4, UR6 ;  /* 0x0000000600047c82 */ /* 0x000fe20008000000 */
[-C--:B------:R-:W-:Y:S01]  /*2c90*/  LEA R94, P4, R36, R78.reuse, 0x1 ;  /* 0x0000004e245e7211 */ /* 0x080fe200078808ff */
[----:B------:R-:W-:Y:S01]  /*2ca0*/  UMOV UR5, UR7 ;  /* 0x0000000700057c82 */ /* 0x000fe20008000000 */
[-C--:B------:R-:W-:Y:S01]  /*2cb0*/  LEA R97, P5, R37, R78.reuse, 0x1 ;  /* 0x0000004e25617211 */ /* 0x080fe200078a08ff */
[-C--:B------:R-:W-:Y:S01]  /*2cc0*/  IMAD R243, R215, R43.reuse, RZ ;  /* 0x0000002bd7f37224 */ /* 0x080fe200078e02ff */
[----:B------:R-:W-:Y:S01]  /*2cd0*/  LEA R80, P6, R38, R78, 0x1 ;  /* 0x0000004e26507211 */ /* 0x000fe200078c08ff */
[----:B------:R-:W-:Y:S01]  /*2ce0*/  IMAD R242, R216, R43, RZ ;  /* 0x0000002bd8f27224 */ /* 0x000fe200078e02ff */
[----:B------:R-:W-:-:S02]  /*2cf0*/  LEA.HI.X.SX32 R134, R33, R79, 0x1, P1 ;  /* 0x0000004f21867211 */ /* 0x000fc400008f0eff */
[----:B------:R-:W-:Y:S02]  /*2d00*/  CS2R R32, SRZ ;  /* 0x0000000000207805 */ /* 0x000fe4000001ff00 */
[C---:B------:R-:W-:Y:S01]  /*2d10*/  LOP3.LUT R15, R0.reuse, 0x72, RZ, 0xfc, !PT ;  /* 0x00000072000f7812 */ /* 0x040fe200078efcff */
[-C--:B------:R-:W-:Y:S01]  /*2d20*/  IMAD R241, R217, R43.reuse, RZ ;  /* 0x0000002bd9f17224 */ /* 0x080fe200078e02ff */
[----:B------:R-:W-:Y:S01]  /*2d30*/  LOP3.LUT R16, R0, 0x70, RZ, 0xfc, !PT ;  /* 0x0000007000107812 */ /* 0x000fe200078efcff */
[-C--:B------:R-:W-:Y:S01]  /*2d40*/  IMAD R240, R218, R43.reuse, RZ ;  /* 0x0000002bdaf07224 */ /* 0x080fe200078e02ff */
        /* <DEDUP_REMOVED lines=24> */
[----:B------:R-:W-:Y:S01]  /*2ed0*/  LEA R78, P1, R77, R78, 0x1 ;  /* 0x0000004e4d4e7211 */ /* 0x000fe200078208ff */
[----:B------:R-:W-:Y:S01]  /*2ee0*/  IMAD R9, R9, R43, RZ ;  /* 0x0000002b09097224 */ /* 0x000fe200078e02ff */
[----:B------:R-:W-:Y:S01]  /*2ef0*/  LEA.HI.X.SX32 R122, R34, R79, 0x1, P2 ;  /* 0x0000004f227a7211 */ /* 0x000fe200010f0eff */
        /* <DEDUP_REMOVED lines=11> */
[----:B------:R-:W-:Y:S01]  /*2fb0*/  SHF.R.S32.HI R12, RZ, 0x7, R12 ;  /* 0x00000007ff0c7819 */ /* 0x000fe2000001140c */
[-C--:B------:R-:W-:Y:S01]  /*2fc0*/  IMAD R237, R221, R43.reuse, RZ ;  /* 0x0000002bdded7224 */ /* 0x080fe200078e02ff */
[----:B------:R-:W-:Y:S01]  /*2fd0*/  UMOV UR6, UR9 ;  /* 0x0000000900067c82 */ /* 0x000fe20008000000 */
[-C--:B------:R-:W-:Y:S01]  /*2fe0*/  IMAD R236, R222, R43.reuse, RZ ;  /* 0x0000002bdeec7224 */ /* 0x080fe200078e02ff */
[----:B------:R-:W-:Y:S01]  /*2ff0*/  UMOV UR7, UR11 ;  /* 0x0000000b00077c82 */ /* 0x000fe20008000000 */
[-C--:B------:R-:W-:Y:S01]  /*3000*/  IMAD R235, R223, R43.reuse, RZ ;  /* 0x0000002bdfeb7224 */ /* 0x080fe200078e02ff */
[----:B------:R-:W-:Y:S01]  /*3010*/  UIADD3.64 UR36, UR4, 0x80, URZ ;  /* 0x0000008004247897 */ /* 0x000fe2000fffe03f */
        /* <DEDUP_REMOVED lines=8> */
[----:B------:R-:W-:Y:S01]  /*30a0*/  IMAD R230, R228, R43, RZ ;  /* 0x0000002be4e67224 */ /* 0x000fe200078e02ff */
[----:B------:R-:W-:-:S02]  /*30b0*/  UIADD3.64 UR16, UR4, 0x300, URZ ;  /* 0x0000030004107897 */ /* 0x000fc4000fffe03f */
[----:B------:R-:W-:Y:S02]  /*30c0*/  UIADD3.64 UR38, UR6, 0x2, URZ ;  /* 0x0000000206267897 */ /* 0x000fe4000fffe03f */
[----:B------:R-:W-:Y:S02]  /*30d0*/  UIADD3.64 UR34, UR6, 0x4, URZ ;  /* 0x0000000406227897 */ /* 0x000fe4000fffe03f */
[----:B------:R-:W-:Y:S02]  /*30e0*/  UIADD3.64 UR30, UR6, 0xfe, URZ ;  /* 0x000000fe061e7897 */ /* 0x000fe4000fffe03f */
[----:B------:R-:W-:Y:S02]  /*30f0*/  UIADD3.64 UR26, UR6, 0x100, URZ ;  /* 0x00000100061a7897 */ /* 0x000fe4000fffe03f */
[----:B------:R-:W-:Y:S02]  /*3100*/  UIADD3.64 UR22, UR6, 0x102, URZ ;  /* 0x0000010206167897 */ /* 0x000fe4000fffe03f */
[----:B------:R-:W-:-:S12]  /*3110*/  UIADD3.64 UR18, UR6, 0x104, URZ ;  /* 0x0000010406127897 */ /* 0x000fd8000fffe03f */
.L_x_1:
[----:B------:R-:W0:Y:S01]  /*3120*/  LDC R43, c[0x0][0x238] ;  /* 0x00008e00ff2b7b82 */ /* 0x000e220000000800 */
[----:B------:R-:W-:Y:S01]  /*3130*/  ISETP.GE.AND P2, PT, R228, UR13, PT ;  /* 0x0000000de4007c0c */ /* 0x000fe2000bf46270 */
[----:B------:R-:W-:Y:S01]  /*3140*/  IMAD.WIDE R44, R230, 0x2, R120 ;  /* 0x00000002e62c7825 */ /* 0x000fe200078e0278 */
[----:B------:R-:W-:Y:S02]  /*3150*/  ISETP.GE.AND P4, PT, R226, UR13, PT ;  /* 0x0000000de2007c0c */ /* 0x000fe4000bf86270 */
[----:B------:R-:W-:Y:S01]  /*3160*/  PRMT R132, RZ, 0x7610, R132 ;  /* 0x00007610ff847816 */ /* 0x000fe20000000084 */
[--C-:B------:R-:W-:Y:S01]  /*3170*/  IMAD.WIDE R50, R232, 0x2, R120.reuse ;  /* 0x00000002e8327825 */ /* 0x100fe200078e0278 */
[C---:B------:R-:W-:Y:S01]  /*3180*/  ISETP.GE.AND P0, PT, R0.reuse, UR13, PT ;  /* 0x0000000d00007c0c */ /* 0x040fe2000bf06270 */
[----:B------:R-:W1:Y:S01]  /*3190*/  LDC R62, c[0x0][0x238] ;  /* 0x00008e00ff3e7b82 */ /* 0x000e620000000800 */
[----:B------:R-:W-:Y:S01]  /*31a0*/  ISETP.GE.AND P3, PT, R227, UR13, PT ;  /* 0x0000000de3007c0c */ /* 0x000fe2000bf66270 */
[----:B------:R-:W-:Y:S01]  /*31b0*/  IMAD.WIDE R46, R231, 0x2, R120 ;  /* 0x00000002e72e7825 */ /* 0x000fe200078e0278 */
[----:B------:R-:W-:-:S02]  /*31c0*/  LOP3.LUT R42, R0, 0x58, RZ, 0xfc, !PT ;  /* 0x00000058002a7812 */ /* 0x000fc400078efcff */
[----:B------:R-:W-:Y:S01]  /*31d0*/  PRMT R60, RZ, 0x7610, R60 ;  /* 0x00007610ff3c7816 */ /* 0x000fe2000000003c */
[----:B------:R-:W2:Y:S01]  /*31e0*/  @!P2 LDG.E.U16 R132, desc[UR14][R44.64] ;  /* 0x0000000e2c84a981 */ /* 0x000ea2000c1e1500 */
[----:B------:R-:W-:Y:S01]  /*31f0*/  ISETP.GE.AND P5, PT, R225, UR13, PT ;  /* 0x0000000de1007c0c */ /* 0x000fe2000bfa6270 */
[----:B------:R-:W-:Y:S01]  /*3200*/  IMAD.WIDE R52, R233, 0x2, R120 ;  /* 0x00000002e9347825 */ /* 0x000fe200078e0278 */
[----:B------:R-:W-:Y:S01]  /*3210*/  ISETP.GE.AND P2, PT, R224, UR13, PT ;  /* 0x0000000de0007c0c */ /* 0x000fe2000bf46270 */
[----:B------:R-:W3:Y:S01]  /*3220*/  LDC R105, c[0x0][0x238] ;  /* 0x00008e00ff697b82 */ /* 0x000ee20000000800 */
[----:B------:R-:W-:Y:S01]  /*3230*/  ISETP.GE.AND P1, PT, R42, UR13, PT ;  /* 0x0000000d2a007c0c */ /* 0x000fe2000bf26270 */
[----:B------:R-:W4:Y:S01]  /*3240*/  @!P4 LDG.E.U16 R60, desc[UR14][R50.64] ;  /* 0x0000000e323cc981 */ /* 0x000f22000c1e1500 */
[----:B------:R-:W-:Y:S02]  /*3250*/  PRMT R141, RZ, 0x7610, R141 ;  /* 0x00007610ff8d7816 */ /* 0x000fe4000000008d */
[----:B------:R-:W-:Y:S01]  /*3260*/  PRMT R61, RZ, 0x7610, R61 ;  /* 0x00007610ff3d7816 */ /* 0x000fe2000000003d */
[----:B0-----:R-:W-:Y:S01]  /*3270*/  IMAD R43, R0, R43, RZ ;  /* 0x0000002b002b7224 */ /* 0x001fe200078e02ff */
[----:B------:R-:W-:Y:S01]  /*3280*/  PRMT R140, RZ, 0x7610, R140 ;  /* 0x00007610ff8c7816 */ /* 0x000fe2000000008c */
[----:B------:R-:W0:Y:S02]  /*3290*/  LDC R63, c[0x0][0x238] ;  /* 0x00008e00ff3f7b82 */ /* 0x000e240000000800 */
[----:B------:R-:W-:Y:S01]  /*32a0*/  IMAD.WIDE R42, R43, 0x2, R120 ;  /* 0x000000022b2a7825 */ /* 0x000fe200078e0278 */
[----:B------:R-:W-:Y:S01]  /*32b0*/  ISETP.GE.AND P4, PT, R221, UR13, PT ;  /* 0x0000000ddd007c0c */ /* 0x000fe2000bf86270 */
[----:B------:R-:W5:Y:S01]  /*32c0*/  @!P3 LDG.E.U16 R61, desc[UR14][R46.64] ;  /* 0x0000000e2e3db981 */ /* 0x000f62000c1e1500 */
[----:B------:R-:W-:-:S02]  /*32d0*/  PRMT R147, RZ, 0x7610, R147 ;  /* 0x00007610ff937816 */ /* 0x000fc40000000093 */
[----:B------:R-:W-:Y:S01]  /*32e0*/  ISETP.GE.AND P3, PT, R223, UR13, PT ;  /* 0x0000000ddf007c0c */ /* 0x000fe2000bf66270 */
[----:B------:R1:W2:Y:S01]  /*32f0*/  @!P0 LDG.E.U16 R141, desc[UR14][R42.64] ;  /* 0x0000000e2a8d8981 */ /* 0x0002a2000c1e1500 */
[----:B------:R-:W-:Y:S01]  /*3300*/  PRMT R157, RZ, 0x7610, R157 ;  /* 0x00007610ff9d7816 */ /* 0x000fe2000000009d */
[----:B------:R-:W0:Y:S01]  /*3310*/  LDC R114, c[0x0][0x238] ;  /* 0x00008e00ff727b82 */ /* 0x000e220000000800 */
[----:B------:R-:W-:Y:S01]  /*3320*/  ISETP.GE.AND P6, PT, R222, UR13, PT ;  /* 0x0000000dde007c0c */ /* 0x000fe2000bfc6270 */
[----:B------:R-:W4:Y:S01]  /*3330*/  @!P5 LDG.E.U16 R140, desc[UR14][R52.64] ;  /* 0x0000000e348cd981 */ /* 0x000f22000c1e1500 */
[----:B-1----:R-:W-:Y:S01]  /*3340*/  IMAD.WIDE R42, R234, 0x2, R120 ;  /* 0x00000002ea2a7825 */ /* 0x002fe200078e0278 */
[----:B------:R-:W-:-:S04]  /*3350*/  ISETP.GE.AND P5, PT, R220, UR13, PT ;  /* 0x0000000ddc007c0c */ /* 0x000fc8000bfa6270 */
[----:B------:R-:W1:Y:S01]  /*3360*/  LDC R115, c[0x0][0x238] ;  /* 0x00008e00ff737b82 */ /* 0x000e620000000800 */
[----:B------:R-:W-:Y:S01]  /*3370*/  PRMT R70, RZ, 0x7610, R70 ;  /* 0x00007610ff467816 */ /* 0x000fe20000000046 */
[----:B------:R3:W5:Y:S01]  /*3380*/  @!P2 LDG.E.U16 R147, desc[UR14][R42.64] ;  /* 0x0000000e2a93a981 */ /* 0x000762000c1e1500 */
[----:B------:R-:W-:Y:S01]  /*3390*/  IMAD.WIDE R44, R235, 0x2, R120 ;  /* 0x00000002eb2c7825 */ /* 0x000fe200078e0278 */
[----:B------:R-:W-:Y:S02]  /*33a0*/  PRMT R59, RZ, 0x7610, R59 ;  /* 0x00007610ff3b7816 */ /* 0x000fe4000000003b */
[----:B------:R-:W-:Y:S01]  /*33b0*/  PRMT R146, RZ, 0x7610, R146 ;  /* 0x00007610ff927816 */ /* 0x000fe20000000092 */
[----:B------:R-:W-:Y:S01]  /*33c0*/  IMAD.WIDE R46, R236, 0x2, R120 ;  /* 0x00000002ec2e7825 */ /* 0x000fe200078e0278 */
[----:B------:R3:W5:Y:S01]  /*33d0*/  @!P3 LDG.E.U16 R70, desc[UR14][R44.64] ;  /* 0x0000000e2c46b981 */ /* 0x000762000c1e1500 */
[----:B------:R-:W-:Y:S01]  /*33e0*/  PRMT R145, RZ, 0x7610, R145 ;  /* 0x00007610ff917816 */ /* 0x000fe20000000091 */
[----:B------:R-:W1:Y:S01]  /*33f0*/  LDC R129, c[0x0][0x238] ;  /* 0x00008e00ff817b82 */ /* 0x000e620000000800 */
[----:B---3--:R-:W-:Y:S01]  /*3400*/  IMAD.WIDE R42, R237, 0x2, R120 ;  /* 0x00000002ed2a7825 */ /* 0x008fe200078e0278 */
[----:B------:R-:W-:Y:S01]  /*3410*/  ISETP.GE.AND P2, PT, R219, UR13, PT ;  /* 0x0000000ddb007c0c */ /* 0x000fe2000bf46270 */
[----:B------:R3:W5:Y:S01]  /*3420*/  @!P6 LDG.E.U16 R59, desc[UR14][R46.64] ;  /* 0x0000000e2e3be981 */ /* 0x000762000c1e1500 */
[----:B------:R-:W-:-:S03]  /*3430*/  ISETP.GE.AND P3, PT, R218, UR13, PT ;  /* 0x0000000dda007c0c */ /* 0x000fc6000bf66270 */
[----:B------:R3:W5:Y:S01]  /*3440*/  @!P4 LDG.E.U16 R157, desc[UR14][R42.64] ;  /* 0x0000000e2a9dc981 */ /* 0x000762000c1e1500 */
[----:B------:R-:W-:Y:S01]  /*3450*/  ISETP.GE.AND P4, PT, R217, UR13, PT ;  /* 0x0000000dd9007c0c */ /* 0x000fe2000bf86270 */
[----:B------:R-:W-:Y:S01]  /*3460*/  IMAD.WIDE R44, R238, 0x2, R120 ;  /* 0x00000002ee2c7825 */ /* 0x000fe200078e0278 */
[----:B------:R-:W-:Y:S01]  /*3470*/  ISETP.GE.AND P6, PT, R216, UR13, PT ;  /* 0x0000000dd8007c0c */ /* 0x000fe2000bfc6270 */
[----:B------:R-:W1:Y:S01]  /*3480*/  LDC R128, c[0x0][0x238] ;  /* 0x00008e00ff807b82 */ /* 0x000e620000000800 */
[----:B------:R-:W-:Y:S01]  /*3490*/  PRMT R69, RZ, 0x7610, R69 ;  /* 0x00007610ff457816 */ /* 0x000fe20000000045 */
[----:B---3--:R-:W-:Y:S01]  /*34a0*/  IMAD.WIDE R46, R241, 0x2, R120 ;  /* 0x00000002f12e7825 */ /* 0x008fe200078e0278 */
[----:B------:R3:W5:Y:S01]  /*34b0*/  @!P5 LDG.E.U16 R146, desc[UR14][R44.64] ;  /* 0x0000000e2c92d981 */ /* 0x000762000c1e1500 */
[----:B------:R-:W-:Y:S02]  /*34c0*/  ISETP.GE.AND P5, PT, R215, UR13, PT ;  /* 0x0000000dd7007c0c */ /* 0x000fe4000bfa6270 */
[----:B------:R-:W-:Y:S01]  /*34d0*/  PRMT R58, RZ, 0x7610, R58 ;  /* 0x00007610ff3a7816 */ /* 0x000fe2000000003a */
[----:B------:R-:W-:Y:S01]  /*34e0*/  IMAD.WIDE R42, R239, 0x2, R120 ;  /* 0x00000002ef2a7825 */ /* 0x000fe200078e0278 */
[----:B------:R-:W-:-:S02]  /*34f0*/  PRMT R91, RZ, 0x7610, R91 ;  /* 0x00007610ff5b7816 */ /* 0x000fc4000000005b */
[----:B------:R-:W5:Y:S01]  /*3500*/  @!P4 LDG.E.U16 R145, desc[UR14][R46.64] ;  /* 0x0000000e2e91c981 */ /* 0x000f62000c1e1500 */
[----:B---3--:R-:W-:Y:S01]  /*3510*/  IMAD.WIDE R44, R240, 0x2, R120 ;  /* 0x00000002f02c7825 */ /* 0x008fe200078e0278 */
[----:B------:R-:W-:Y:S02]  /*3520*/  ISETP.GE.AND P4, PT, R212, UR13, PT ;  /* 0x0000000dd4007c0c */ /* 0x000fe4000bf86270 */
[----:B------:R3:W5:Y:S01]  /*3530*/  @!P2 LDG.E.U16 R69, desc[UR14][R42.64] ;  /* 0x0000000e2a45a981 */ /* 0x000762000c1e1500 */
[----:B------:R-:W-:-:S03]  /*3540*/  PRMT R68, RZ, 0x7610, R68 ;  /* 0x00007610ff447816 */ /* 0x000fc60000000044 */
[----:B------:R0:W5:Y:S01]  /*3550*/  @!P3 LDG.E.U16 R58, desc[UR14][R44.64] ;  /* 0x0000000e2c3ab981 */ /* 0x000162000c1e1500 */
[----:B------:R-:W-:Y:S01]  /*3560*/  PRMT R79, RZ, 0x7610, R79 ;  /* 0x00007610ff4f7816 */ /* 0x000fe2000000004f */
[----:B---3--:R-:W-:-:S04]  /*3570*/  IMAD.WIDE R42, R242, 0x2, R120 ;  /* 0x00000002f22a7825 */ /* 0x008fc800078e0278 */
[--C-:B0-----:R-:W-:Y:S01]  /*3580*/  IMAD.WIDE R44, R243, 0x2, R120.reuse ;  /* 0x00000002f32c7825 */ /* 0x101fe200078e0278 */
[----:B------:R0:W3:Y:S04]  /*3590*/  @!P6 LDG.E.U16 R91, desc[UR14][R42.64] ;  /* 0x0000000e2a5be981 */ /* 0x0000e8000c1e1500 */
[----:B------:R1:W3:Y:S01]  /*35a0*/  @!P5 LDG.E.U16 R68, desc[UR14][R44.64] ;  /* 0x0000000e2c44d981 */ /* 0x0002e2000c1e1500 */
[----:B------:R-:W-:Y:S01]  /*35b0*/  ISETP.GE.AND P5, PT, R211, UR13, PT ;  /* 0x0000000dd3007c0c */ /* 0x000fe2000bfa6270 */
[----:B0-----:R-:W-:Y:S01]  /*35c0*/  IMAD.WIDE R42, R246, 0x2, R120 ;  /* 0x00000002f62a7825 */ /* 0x001fe200078e0278 */
[----:B------:R-:W-:-:S04]  /*35d0*/  PRMT R67, RZ, 0x7610, R67 ;  /* 0x00007610ff437816 */ /* 0x000fc80000000043 */
[----:B------:R-:W3:Y:S01]  /*35e0*/  @!P4 LDG.E.U16 R79, desc[UR14][R42.64] ;  /* 0x0000000e2a4fc981 */ /* 0x000ee2000c1e1500 */
[----:B------:R-:W-:Y:S01]  /*35f0*/  ISETP.GE.AND P4, PT, R208, UR13, PT ;  /* 0x0000000dd0007c0c */ /* 0x000fe2000bf86270 */
[----:B-1----:R-:W-:Y:S01]  /*3600*/  IMAD.WIDE R44, R247, 0x2, R120 ;  /* 0x00000002f72c7825 */ /* 0x002fe200078e0278 */
[----:B------:R-:W-:Y:S02]  /*3610*/  LOP3.LUT R49, R0, 0x5a, RZ, 0xfc, !PT ;  /* 0x0000005a00317812 */ /* 0x000fe400078efcff */
[----:B------:R-:W-:Y:S02]  /*3620*/  ISETP.GE.AND P3, PT, R214, UR13, PT ;  /* 0x0000000dd6007c0c */ /* 0x000fe4000bf66270 */
[----:B------:R-:W-:Y:S01]  /*3630*/  ISETP.GE.AND P0, PT, R49, UR13, PT ;  /* 0x0000000d31007c0c */ /* 0x000fe2000bf06270 */
[----:B------:R0:W3:Y:S01]  /*3640*/  @!P5 LDG.E.U16 R67, desc[UR14][R44.64] ;  /* 0x0000000e2c43d981 */ /* 0x0000e2000c1e1500 */
[----:B------:R-:W-:Y:S01]  /*3650*/  PRMT R49, RZ, 0x7610, R49 ;  /* 0x00007610ff317816 */ /* 0x000fe20000000031 */
[----:B------:R-:W-:Y:S01]  /*3660*/  IMAD R62, R205, R62, RZ ;  /* 0x0000003ecd3e7224 */ /* 0x000fe200078e02ff */
[----:B------:R-:W-:Y:S01]  /*3670*/  PRMT R57, RZ, 0x7610, R57 ;  /* 0x00007610ff397816 */ /* 0x000fe20000000039 */
[----:B------:R-:W-:Y:S01]  /*3680*/  IMAD.WIDE R46, R244, 0x2, R120 ;  /* 0x00000002f42e7825 */ /* 0x000fe200078e0278 */
[----:B------:R-:W-:-:S03]  /*3690*/  ISETP.GE.AND P2, PT, R213, UR13, PT ;  /* 0x0000000dd5007c0c */ /* 0x000fc6000bf46270 */
[----:B0-----:R-:W-:Y:S02]  /*36a0*/  IMAD.WIDE R44, R250, 0x2, R120 ;  /* 0x00000002fa2c7825 */ /* 0x001fe400078e0278 */
[----:B------:R0:W3:Y:S01]  /*36b0*/  @!P3 LDG.E.U16 R57, desc[UR14][R46.64] ;  /* 0x0000000e2e39b981 */ /* 0x0000e2000c1e1500 */
[----:B------:R-:W-:-:S03]  /*36c0*/  ISETP.GE.AND P3, PT, R210, UR13, PT ;  /* 0x0000000dd2007c0c */ /* 0x000fc6000bf66270 */
[----:B------:R1:W3:Y:S01]  /*36d0*/  @!P4 LDG.E.U16 R49, desc[UR14][R44.64] ;  /* 0x0000000e2c31c981 */ /* 0x0002e2000c1e1500 */
[----:B------:R-:W-:Y:S01]  /*36e0*/  PRMT R144, RZ, 0x7610, R144 ;  /* 0x00007610ff907816 */ /* 0x000fe20000000090 */
[----:B0-----:R-:W-:-:S04]  /*36f0*/  IMAD.WIDE R46, R245, 0x2, R120 ;  /* 0x00000002f52e7825 */ /* 0x001fc800078e0278 */
[----:B-1----:R-:W-:Y:S01]  /*3700*/  IMAD.WIDE R44, R62, 0x2, R120 ;  /* 0x000000023e2c7825 */ /* 0x002fe200078e0278 */
[----:B------:R0:W3:Y:S01]  /*3710*/  @!P2 LDG.E.U16 R144, desc[UR14][R46.64] ;  /* 0x0000000e2e90a981 */ /* 0x0000e2000c1e1500 */
[----:B------:R-:W1:Y:S01]  /*3720*/  LDC R62, c[0x0][0x238] ;  /* 0x00008e00ff3e7b82 */ /* 0x000e620000000800 */
[----:B------:R-:W-:Y:S01]  /*3730*/  PRMT R56, RZ, 0x7610, R56 ;  /* 0x00007610ff387816 */ /* 0x000fe20000000038 */
[----:B0-----:R-:W-:-:S05]  /*3740*/  IMAD.WIDE R46, R248, 0x2, R120 ;  /* 0x00000002f82e7825 */ /* 0x001fca00078e0278 */
[----:B------:R0:W3:Y:S01]  /*3750*/  @!P3 LDG.E.U16 R56, desc[UR14][R46.64] ;  /* 0x0000000e2e38b981 */ /* 0x0000e2000c1e1500 */
[----:B------:R-:W-:Y:S02]  /*3760*/  ISETP.GE.AND P3, PT, R207, UR13, PT ;  /* 0x0000000dcf007c0c */ /* 0x000fe4000bf66270 */
[----:B------:R-:W-:Y:S01]  /*3770*/  PRMT R66, RZ, 0x7610, R66 ;  /* 0x00007610ff427816 */ /* 0x000fe20000000042 */
[----:B0-----:R-:W-:-:S04]  /*3780*/  IMAD.WIDE R46, R251, 0x2, R120 ;  /* 0x00000002fb2e7825 */ /* 0x001fc800078e0278 */
[----:B-1----:R-:W-:-:S06]  /*3790*/  IMAD R62, R204, R62, RZ ;  /* 0x0000003ecc3e7224 */ /* 0x002fcc00078e02ff */
[----:B------:R0:W3:Y:S01]  /*37a0*/  @!P3 LDG.E.U16 R66, desc[UR14][R46.64] ;  /* 0x0000000e2e42b981 */ /* 0x0000e2000c1e1500 */
[----:B------:R-:W-:Y:S01]  /*37b0*/  ISETP.GE.AND P2, PT, R209, UR13, PT ;  /* 0x0000000dd1007c0c */ /* 0x000fe2000bf46270 */
[----:B0-----:R-:W-:Y:S02]  /*37c0*/  IMAD.WIDE R46, R62, 0x2, R120 ;  /* 0x000000023e2e7825 */ /* 0x001fe400078e0278 */
[----:B------:R-:W0:Y:S01]  /*37d0*/  LDC R62, c[0x0][0x238] ;  /* 0x00008e00ff3e7b82 */ /* 0x000e220000000800 */
[----:B------:R-:W-:Y:S01]  /*37e0*/  PRMT R137, RZ, 0x7610, R137 ;  /* 0x00007610ff897816 */ /* 0x000fe20000000089 */
[----:B------:R-:W-:-:S08]  /*37f0*/  IMAD.WIDE R42, R249, 0x2, R120 ;  /* 0x00000002f92a7825 */ /* 0x000fd000078e0278 */
[----:B------:R1:W3:Y:S01]  /*3800*/  @!P2 LDG.E.U16 R137, desc[UR14][R42.64] ;  /* 0x0000000e2a89a981 */ /* 0x0002e2000c1e1500 */
[----:B------:R-:W-:Y:S02]  /*3810*/  ISETP.GE.AND P2, PT, R205, UR13, PT ;  /* 0x0000000dcd007c0c */ /* 0x000fe4000bf46270 */
[----:B------:R-:W-:Y:S01]  /*3820*/  PRMT R149, RZ, 0x7610, R149 ;  /* 0x00007610ff957816 */ /* 0x000fe20000000095 */
[----:B------:R-:W-:Y:S01]  /*3830*/  IMAD R105, R197, R105, RZ ;  /* 0x00000069c5697224 */ /* 0x000fe200078e02ff */
[----:B------:R-:W-:Y:S02]  /*3840*/  ISETP.GE.AND P4, PT, R204, UR13, PT ;  /* 0x0000000dcc007c0c */ /* 0x000fe4000bf86270 */
[----:B------:R-:W-:Y:S02]  /*3850*/  ISETP.GE.AND P5, PT, R206, UR13, PT ;  /* 0x0000000dce007c0c */ /* 0x000fe4000bfa6270 */
[----:B------:R-:W-:Y:S01]  /*3860*/  ISETP.GE.AND P3, PT, R201, UR13, PT ;  /* 0x0000000dc9007c0c */ /* 0x000fe2000bf66270 */
[----:B------:R-:W-:Y:S01]  /*3870*/  IMAD.WIDE R50, R252, 0x2, R120 ;  /* 0x00000002fc327825 */ /* 0x000fe200078e0278 */
[----:B------:R-:W-:Y:S01]  /*3880*/  PRMT R55, RZ, 0x7610, R55 ;  /* 0x00007610ff377816 */ /* 0x000fe20000000037 */
[----:B-1----:R-:W1:Y:S02]  /*3890*/  LDC R43, c[0x0][0x238] ;  /* 0x00008e00ff2b7b82 */ /* 0x002e640000000800 */
[----:B------:R0:W3:Y:S02]  /*38a0*/  @!P2 LDG.E.U16 R149, desc[UR14][R44.64] ;  /* 0x0000000e2c95a981 */ /* 0x0000e4000c1e1500 */
[----:B0-----:R-:W-:-:S02]  /*38b0*/  IMAD R62, R202, R62, RZ ;  /* 0x0000003eca3e7224 */ /* 0x001fc400078e02ff */
[----:B------:R-:W-:Y:S01]  /*38c0*/  IMAD.WIDE R106, R105, 0x2, R120 ;  /* 0x00000002696a7825 */ /* 0x000fe200078e0278 */
[----:B------:R-:W-:Y:S01]  /*38d0*/  PRMT R42, RZ, 0x7610, R42 ;  /* 0x00007610ff2a7816 */ /* 0x000fe2000000002a */
[----:B------:R-:W0:Y:S01]  /*38e0*/  LDC R105, c[0x0][0x238] ;  /* 0x00008e00ff697b82 */ /* 0x000e220000000800 */
[----:B------:R-:W-:Y:S01]  /*38f0*/  PRMT R143, RZ, 0x7610, R143 ;  /* 0x00007610ff8f7816 */ /* 0x000fe2000000008f */
[----:B------:R-:W-:Y:S01]  /*3900*/  IMAD R63, R203, R63, RZ ;  /* 0x0000003fcb3f7224 */ /* 0x000fe200078e02ff */
[----:B------:R1:W3:Y:S01]  /*3910*/  @!P5 LDG.E.U16 R55, desc[UR14][R50.64] ;  /* 0x0000000e3237d981 */ /* 0x0002e2000c1e1500 */
[----:B------:R-:W-:-:S03]  /*3920*/  IMAD.WIDE R44, R62, 0x2, R120 ;  /* 0x000000023e2c7825 */ /* 0x000fc600078e0278 */
[----:B------:R0:W3:Y:S01]  /*3930*/  @!P4 LDG.E.U16 R42, desc[UR14][R46.64] ;  /* 0x0000000e2e2ac981 */ /* 0x0000e2000c1e1500 */
[----:B------:R-:W0:Y:S01]  /*3940*/  LDC R62, c[0x0][0x238] ;  /* 0x00008e00ff3e7b82 */ /* 0x000e220000000800 */
[----:B-1----:R-:W-:-:S07]  /*3950*/  IMAD.WIDE R50, R63, 0x2, R120 ;  /* 0x000000023f327825 */ /* 0x002fce00078e0278 */
[----:B------:R-:W1:Y:S01]  /*3960*/  LDC R63, c[0x0][0x238] ;  /* 0x00008e00ff3f7b82 */ /* 0x000e620000000800 */
[----:B0-----:R-:W-:-:S04]  /*3970*/  IMAD R62, R201, R62, RZ ;  /* 0x0000003ec93e7224 */ /* 0x001fc800078e02ff */
[----:B------:R-:W-:-:S03]  /*3980*/  IMAD.WIDE R46, R62, 0x2, R120 ;  /* 0x000000023e2e7825 */ /* 0x000fc600078e0278 */
[----:B------:R-:W0:Y:S02]  /*3990*/  LDC R62, c[0x0][0x238] ;  /* 0x00008e00ff3e7b82 */ /* 0x000e240000000800 */
[----:B------:R-:W3:Y:S01]  /*39a0*/  @!P3 LDG.E.U16 R143, desc[UR14][R46.64] ;  /* 0x0000000e2e8fb981 */ /* 0x000ee2000c1e1500 */
[----:B------:R-:W-:Y:S02]  /*39b0*/  ISETP.GE.AND P3, PT, R197, UR13, PT ;  /* 0x0000000dc5007c0c */ /* 0x000fe4000bf66270 */
[----:B------:R-:W-:Y:S01]  /*39c0*/  PRMT R148, RZ, 0x7610, R148 ;  /* 0x00007610ff947816 */ /* 0x000fe20000000094 */
[----:B------:R-:W-:Y:S01]  /*39d0*/  IMAD R105, R194, R105, RZ ;  /* 0x00000069c2697224 */ /* 0x000fe200078e02ff */
[----:B------:R-:W-:Y:S02]  /*39e0*/  ISETP.GE.AND P5, PT, R203, UR13, PT ;  /* 0x0000000dcb007c0c */ /* 0x000fe4000bfa6270 */
[----:B------:R-:W-:Y:S02]  /*39f0*/  ISETP.GE.AND P4, PT, R199, UR13, PT ;  /* 0x0000000dc7007c0c */ /* 0x000fe4000bf86270 */
[----:B------:R-:W-:-:S05]  /*3a00*/  PRMT R65, RZ, 0x7610, R65 ;  /* 0x00007610ff417816 */ /* 0x000fca0000000041 */
[----:B------:R2:W3:Y:S01]  /*3a10*/  @!P3 LDG.E.U16 R148, desc[UR14][R106.64] ;  /* 0x0000000e6a94b981 */ /* 0x0004e2000c1e1500 */
[----:B-1----:R-:W-:Y:S01]  /*3a20*/  IMAD R63, R199, R63, RZ ;  /* 0x0000003fc73f7224 */ /* 0x002fe200078e02ff */
[----:B------:R-:W-:Y:S02]  /*3a30*/  PRMT R64, RZ, 0x7610, R64 ;  /* 0x00007610ff407816 */ /* 0x000fe40000000040 */
[----:B------:R1:W3:Y:S01]  /*3a40*/  @!P5 LDG.E.U16 R65, desc[UR14][R50.64] ;  /* 0x0000000e3241d981 */ /* 0x0002e2000c1e1500 */
[--C-:B--2---:R-:W-:Y:S02]  /*3a50*/  IMAD.WIDE R106, R105, 0x2, R120.reuse ;  /* 0x00000002696a7825 */ /* 0x104fe400078e0278 */
[----:B------:R-:W2:Y:S02]  /*3a60*/  LDC R105, c[0x0][0x238] ;  /* 0x00008e00ff697b82 */ /* 0x000ea40000000800 */
[----:B0-----:R-:W-:Y:S02]  /*3a70*/  IMAD R62, R200, R62, RZ ;  /* 0x0000003ec83e7224 */ /* 0x001fe400078e02ff */
[----:B-1----:R-:W-:-:S04]  /*3a80*/  IMAD.WIDE R50, R63, 0x2, R120 ;  /* 0x000000023f327825 */ /* 0x002fc800078e0278 */
[----:B------:R-:W-:Y:S01]  /*3a90*/  IMAD.WIDE R46, R62, 0x2, R120 ;  /* 0x000000023e2e7825 */ /* 0x000fe200078e0278 */
[----:B------:R0:W3:Y:S01]  /*3aa0*/  @!P4 LDG.E.U16 R64, desc[UR14][R50.64] ;  /* 0x0000000e3240c981 */ /* 0x0000e2000c1e1500 */
[----:B------:R-:W1:Y:S01]  /*3ab0*/  LDC R62, c[0x0][0x238] ;  /* 0x00008e00ff3e7b82 */ /* 0x000e620000000800 */
[----:B------:R-:W-:Y:S01]  /*3ac0*/  ISETP.GE.AND P4, PT, R194, UR13, PT ;  /* 0x0000000dc2007c0c */ /* 0x000fe2000bf86270 */
[----:B------:R-:W-:Y:S01]  /*3ad0*/  IMAD R114, R195, R114, RZ ;  /* 0x00000072c3727224 */ /* 0x000fe200078e02ff */
[----:B------:R-:W-:-:S03]  /*3ae0*/  PRMT R52, RZ, 0x7610, R52 ;  /* 0x00007610ff347816 */ /* 0x000fc60000000034 */
[----:B0-----:R-:W-:Y:S02]  /*3af0*/  IMAD.WIDE R50, R114, 0x2, R120 ;  /* 0x0000000272327825 */ /* 0x001fe400078e0278 */
[----:B------:R-:W0:Y:S02]  /*3b00*/  LDC R114, c[0x0][0x238] ;  /* 0x00008e00ff727b82 */ /* 0x000e240000000800 */
[----:B--2---:R-:W-:-:S04]  /*3b10*/  IMAD R105, R192, R105, RZ ;  /* 0x00000069c0697224 */ /* 0x004fc800078e02ff */
[----:B------:R2:W3:Y:S01]  /*3b20*/  @!P4 LDG.E.U16 R52, desc[UR14][R106.64] ;  /* 0x0000000e6a34c981 */ /* 0x0004e2000c1e1500 */
[----:B------:R-:W-:Y:S02]  /*3b30*/  ISETP.GE.AND P5, PT, R198, UR13, PT ;  /* 0x0000000dc6007c0c */ /* 0x000fe4000bfa6270 */
[----:B------:R-:W-:Y:S01]  /*3b40*/  ISETP.GE.AND P6, PT, R202, UR13, PT ;  /* 0x0000000dca007c0c */ /* 0x000fe2000bfc6270 */
[----:B--2---:R-:W-:Y:S02]  /*3b50*/  IMAD.WIDE R106, R105, 0x2, R120 ;  /* 0x00000002696a7825 */ /* 0x004fe400078e0278 */
[----:B------:R-:W2:Y:S02]  /*3b60*/  LDC R105, c[0x0][0x238] ;  /* 0x00008e00ff697b82 */ /* 0x000ea40000000800 */
[----:B-1----:R-:W-:Y:S01]  /*3b70*/  IMAD R62, R198, R62, RZ ;  /* 0x0000003ec63e7224 */ /* 0x002fe200078e02ff */
[----:B------:R-:W-:Y:S02]  /*3b80*/  PRMT R53, RZ, 0x7610, R53 ;  /* 0x00007610ff357816 */ /* 0x000fe40000000035 */
[----:B------:R-:W-:Y:S01]  /*3b90*/  ISETP.GE.AND P3, PT, R195, UR13, PT ;  /* 0x0000000dc3007c0c */ /* 0x000fe2000bf66270 */
[----:B------:R-:W-:Y:S01]  /*3ba0*/  IMAD.WIDE R62, R62, 0x2, R120 ;  /* 0x000000023e3e7825 */ /* 0x000fe200078e0278 */
[----:B------:R-:W-:-:S02]  /*3bb0*/  PRMT R54, RZ, 0x7610, R54 ;  /* 0x00007610ff367816 */ /* 0x000fc40000000036 */
[----:B------:R-:W-:Y:S02]  /*3bc0*/  ISETP.GE.AND P2, PT, R200, UR13, PT ;  /* 0x0000000dc8007c0c */ /* 0x000fe4000bf46270 */
[----:B------:R1:W3:Y:S01]  /*3bd0*/  @!P5 LDG.E.U16 R53, desc[UR14][R62.64] ;  /* 0x0000000e3e35d981 */ /* 0x0002e2000c1e1500 */
[----:B0-----:R-:W-:-:S03]  /*3be0*/  IMAD R114, R193, R114, RZ ;  /* 0x00000072c1727224 */ /* 0x001fc600078e02ff */
[----:B------:R0:W3:Y:S01]  /*3bf0*/  @!P6 LDG.E.U16 R54, desc[UR14][R44.64] ;  /* 0x0000000e2c36e981 */ /* 0x0000e2000c1e1500 */
[----:B-1----:R-:W-:Y:S02]  /*3c00*/  PRMT R63, RZ, 0x7610, R63 ;  /* 0x00007610ff3f7816 */ /* 0x002fe4000000003f */
[----:B0-----:R-:W-:-:S04]  /*3c10*/  PRMT R44, RZ, 0x7610, R44 ;  /* 0x00007610ff2c7816 */ /* 0x001fc8000000002c */
[----:B------:R0:W3:Y:S01]  /*3c20*/  @!P3 LDG.E.U16 R63, desc[UR14][R50.64] ;  /* 0x0000000e323fb981 */ /* 0x0000e2000c1e1500 */
[----:B------:R-:W-:Y:S01]  /*3c30*/  ISETP.GE.AND P5, PT, R193, UR13, PT ;  /* 0x0000000dc1007c0c */ /* 0x000fe2000bfa6270 */
[----:B--2---:R-:W-:Y:S02]  /*3c40*/  IMAD R105, R189, R105, RZ ;  /* 0x00000069bd697224 */ /* 0x004fe400078e02ff */
[----:B------:R1:W2:Y:S01]  /*3c50*/  @!P2 LDG.E.U16 R44, desc[UR14][R46.64] ;  /* 0x0000000e2e2ca981 */ /* 0x0002a2000c1e1500 */
[----:B------:R-:W-:Y:S01]  /*3c60*/  ISETP.GE.AND P2, PT, R196, UR13, PT ;  /* 0x0000000dc4007c0c */ /* 0x000fe2000bf46270 */
[----:B0-----:R-:W-:Y:S02]  /*3c70*/  IMAD.WIDE R50, R114, 0x2, R120 ;  /* 0x0000000272327825 */ /* 0x001fe400078e0278 */
[----:B------:R-:W0:Y:S02]  /*3c80*/  LDC R114, c[0x0][0x238] ;  /* 0x00008e00ff727b82 */ /* 0x000e240000000800 */
[----:B------:R-:W-:Y:S01]  /*3c90*/  IMAD R43, R196, R43, RZ ;  /* 0x0000002bc42b7224 */ /* 0x000fe200078e02ff */
[----:B------:R-:W-:Y:S01]  /*3ca0*/  PRMT R45, RZ, 0x7610, R45 ;  /* 0x00007610ff2d7816 */ /* 0x000fe2000000002d */
[----:B------:R-:W-:Y:S01]  /*3cb0*/  IMAD.WIDE R126, R105, 0x2, R120 ;  /* 0x00000002697e7825 */ /* 0x000fe200078e0278 */
[----:B------:R-:W-:-:S02]  /*3cc0*/  ISETP.GE.AND P6, PT, R192, UR13, PT ;  /* 0x0000000dc0007c0c */ /* 0x000fc4000bfc6270 */
[----:B------:R-:W-:Y:S01]  /*3cd0*/  PRMT R156, RZ, 0x7610, R156 ;  /* 0x00007610ff9c7816 */ /* 0x000fe2000000009c */
[----:B------:R-:W4:Y:S01]  /*3ce0*/  LDC R105, c[0x0][0x238] ;  /* 0x00008e00ff697b82 */ /* 0x000f220000000800 */
[----:B-1----:R-:W-:Y:S01]  /*3cf0*/  IMAD.WIDE R46, R43, 0x2, R120 ;  /* 0x000000022b2e7825 */ /* 0x002fe200078e0278 */
[----:B------:R-:W-:-:S03]  /*3d00*/  ISETP.GE.AND P3, PT, R191, UR13, PT ;  /* 0x0000000dbf007c0c */ /* 0x000fc6000bf66270 */
[----:B------:R-:W2:Y:S01]  /*3d10*/  @!P5 LDG.E.U16 R156, desc[UR14][R50.64] ;  /* 0x0000000e329cd981 */ /* 0x000ea2000c1e1500 */
[----:B------:R-:W-:-:S03]  /*3d20*/  ISETP.GE.AND P5, PT, R189, UR13, PT ;  /* 0x0000000dbd007c0c */ /* 0x000fc6000bfa6270 */
[----:B------:R1:W2:Y:S01]  /*3d30*/  @!P2 LDG.E.U16 R45, desc[UR14][R46.64] ;  /* 0x0000000e2e2da981 */ /* 0x0002a2000c1e1500 */
[----:B------:R-:W-:Y:S01]  /*3d40*/  IMAD R115, R191, R115, RZ ;  /* 0x00000073bf737224 */ /* 0x000fe200078e02ff */
[C---:B------:R-:W-:Y:S02]  /*3d50*/  ISETP.GE.AND P4, PT, R190.reuse, UR13, PT ;  /* 0x0000000dbe007c0c */ /* 0x040fe4000bf86270 */
[----:B------:R-:W-:Y:S02]  /*3d60*/  PRMT R62, RZ, 0x7610, R62 ;  /* 0x00007610ff3e7816 */ /* 0x000fe4000000003e */
[----:B-1----:R-:W-:Y:S01]  /*3d70*/  PRMT R46, RZ, 0x7610, R46 ;  /* 0x00007610ff2e7816 */ /* 0x002fe2000000002e */
[----:B0-----:R-:W-:Y:S01]  /*3d80*/  IMAD R114, R190, R114, RZ ;  /* 0x00000072be727224 */ /* 0x001fe200078e02ff */
[----:B------:R-:W-:-:S04]  /*3d90*/  PRMT R155, RZ, 0x7610, R155 ;  /* 0x00007610ff9b7816 */ /* 0x000fc8000000009b */
[----:B------:R0:W2:Y:S01]  /*3da0*/  @!P6 LDG.E.U16 R46, desc[UR14][R106.64] ;  /* 0x0000000e6a2ee981 */ /* 0x0000a2000c1e1500 */
[----:B------:R-:W-:Y:S02]  /*3db0*/  LOP3.LUT R43, R0, 0x5c, RZ, 0xfc, !PT ;  /* 0x0000005c002b7812 */ /* 0x000fe400078efcff */
[----:B------:R-:W-:Y:S01]  /*3dc0*/  PRMT R51, RZ, 0x7610, R51 ;  /* 0x00007610ff337816 */ /* 0x000fe20000000033 */
[----:B------:R-:W2:Y:S01]  /*3dd0*/  @!P5 LDG.E.U16 R155, desc[UR14][R126.64] ;  /* 0x0000000e7e9bd981 */ /* 0x000ea2000c1e1500 */
[----:B0-----:R-:W-:Y:S01]  /*3de0*/  IMAD.WIDE R106, R115, 0x2, R120 ;  /* 0x00000002736a7825 */ /* 0x001fe200078e0278 */
[----:B------:R-:W-:-:S03]  /*3df0*/  ISETP.GE.AND P5, PT, R186, UR13, PT ;  /* 0x0000000dba007c0c */ /* 0x000fc6000bfa6270 */
[----:B------:R-:W-:Y:S01]  /*3e00*/  IMAD.WIDE R114, R114, 0x2, R120 ;  /* 0x0000000272727825 */ /* 0x000fe200078e0278 */
[----:B------:R0:W2:Y:S01]  /*3e10*/  @!P3 LDG.E.U16 R62, desc[UR14][R106.64] ;  /* 0x0000000e6a3eb981 */ /* 0x0000a2000c1e1500 */
[C---:B------:R-:W-:Y:S02]  /*3e20*/  ISETP.GE.AND P3, PT, R188.reuse, UR13, PT ;  /* 0x0000000dbc007c0c */ /* 0x040fe4000bf66270 */
[----:B------:R-:W-:Y:S01]  /*3e30*/  ISETP.GE.AND P2, PT, R43, UR13, PT ;  /* 0x0000000d2b007c0c */ /* 0x000fe2000bf46270 */
[----:B----4-:R-:W-:Y:S01]  /*3e40*/  IMAD R105, R188, R105, RZ ;  /* 0x00000069bc697224 */ /* 0x010fe200078e02ff */
[----:B------:R-:W-:Y:S01]  /*3e50*/  LOP3.LUT R43, R0, 0x5e, RZ, 0xfc, !PT ;  /* 0x0000005e002b7812 */ /* 0x000fe200078efcff */
[----:B------:R1:W4:Y:S01]  /*3e60*/  @!P4 LDG.E.U16 R51, desc[UR14][R114.64] ;  /* 0x0000000e7233c981 */ /* 0x000322000c1e1500 */
[----:B------:R-:W-:Y:S01]  /*3e70*/  ISETP.GE.AND P4, PT, R184, UR13, PT ;  /* 0x0000000db8007c0c */ /* 0x000fe2000bf86270 */
[----:B------:R-:W-:Y:S01]  /*3e80*/  IMAD R129, R186, R129, RZ ;  /* 0x00000081ba817224 */ /* 0x000fe200078e02ff */
[----:B------:R-:W-:Y:S01]  /*3e90*/  PRMT R47, RZ, 0x7610, R47 ;  /* 0x00007610ff2f7816 */ /* 0x000fe2000000002f */
[----:B0-----:R-:W-:Y:S01]  /*3ea0*/  IMAD.WIDE R106, R105, 0x2, R120 ;  /* 0x00000002696a7825 */ /* 0x001fe200078e0278 */
[----:B------:R-:W-:-:S02]  /*3eb0*/  ISETP.GE.AND P6, PT, R43, UR13, PT ;  /* 0x0000000d2b007c0c */ /* 0x000fc4000bfc6270 */
[----:B------:R-:W-:Y:S01]  /*3ec0*/  PRMT R43, RZ, 0x7610, R43 ;  /* 0x00007610ff2b7816 */ /* 0x000fe2000000002b */
[----:B------:R-:W-:Y:S01]  /*3ed0*/  IMAD R128, R184, R128, RZ ;  /* 0x00000080b8807224 */ /* 0x000fe200078e02ff */
[----:B------:R-:W-:Y:S01]  /*3ee0*/  LOP3.LUT R105, R0, 0x60, RZ, 0xfc, !PT ;  /* 0x0000006000697812 */ /* 0x000fe200078efcff */
[----:B-1----:R-:W-:Y:S01]  /*3ef0*/  IMAD.WIDE R114, R129, 0x2, R120 ;  /* 0x0000000281727825 */ /* 0x002fe200078e0278 */
[----:B------:R-:W-:Y:S01]  /*3f00*/  PRMT R50, RZ, 0x7610, R50 ;  /* 0x00007610ff327816 */ /* 0x000fe20000000032 */
[----:B------:R0:W4:Y:S01]  /*3f10*/  @!P3 LDG.E.U16 R47, desc[UR14][R106.64] ;  /* 0x0000000e6a2fb981 */ /* 0x000122000c1e1500 */
[----:B------:R-:W-:Y:S01]  /*3f20*/  PRMT R133, RZ, 0x7610, R133 ;  /* 0x00007610ff857816 */ /* 0x000fe20000000085 */
[----:B------:R-:W-:Y:S01]  /*3f30*/  IMAD.WIDE R126, R128, 0x2, R120 ;  /* 0x00000002807e7825 */ /* 0x000fe200078e0278 */
[----:B------:R-:W-:Y:S01]  /*3f40*/  ISETP.GE.AND P3, PT, R105, UR13, PT ;  /* 0x0000000d69007c0c */ /* 0x000fe2000bf66270 */
[----:B------:R1:W4:Y:S01]  /*3f50*/  @!P5 LDG.E.U16 R43, desc[UR14][R114.64] ;  /* 0x0000000e722bd981 */ /* 0x000322000c1e1500 */
[----:B------:R-:W-:Y:S01]  /*3f60*/  PRMT R105, RZ, 0x7610, R105 ;  /* 0x00007610ff697816 */ /* 0x000fe20000000069 */
[----:B------:R-:W-:Y:S01]  /*3f70*/  IMAD.WIDE R128, R11, 0x2, R120 ;  /* 0x000000020b807825 */ /* 0x000fe200078e0278 */
[C---:B------:R-:W-:Y:S01]  /*3f80*/  LOP3.LUT R153, R0.reuse, 0x62, RZ, 0xfc, !PT ;  /* 0x0000006200997812 */ /* 0x040fe200078efcff */
[----:B------:R5:W4:Y:S01]  /*3f90*/  @!P4 LDG.E.U16 R50, desc[UR14][R126.64] ;  /* 0x0000000e7e32c981 */ /* 0x000b22000c1e1500 */
[----:B------:R-:W-:-:S02]  /*3fa0*/  LOP3.LUT R152, R0, 0x64, RZ, 0xfc, !PT ;  /* 0x0000006400987812 */ /* 0x000fc400078efcff */
[----:B0-----:R-:W-:Y:S01]  /*3fb0*/  PRMT R107, RZ, 0x7610, R107 ;  /* 0x00007610ff6b7816 */ /* 0x001fe2000000006b */
[----:B------:R0:W4:Y:S01]  /*3fc0*/  @!P1 LDG.E.U16 R133, desc[UR14][R128.64] ;  /* 0x0000000e80859981 */ /* 0x000122000c1e1500 */
[--C-:B-1----:R-:W-:Y:S01]  /*3fd0*/  IMAD.WIDE R114, R9, 0x2, R120.reuse ;  /* 0x0000000209727825 */ /* 0x102fe200078e0278 */
[----:B------:R-:W-:Y:S02]  /*3fe0*/  ISETP.GE.AND P4, PT, R153, UR13, PT ;  /* 0x0000000d99007c0c */ /* 0x000fe4000bf86270 */
[----:B------:R-:W-:Y:S01]  /*3ff0*/  ISETP.GE.AND P1, PT, R152, UR13, PT ;  /* 0x0000000d98007c0c */ /* 0x000fe2000bf26270 */
[----:B-----5:R-:W-:Y:S01]  /*4000*/  IMAD.WIDE R126, R10, 0x2, R120 ;  /* 0x000000020a7e7825 */ /* 0x020fe200078e0278 */
[----:B------:R1:W5:Y:S01]  /*4010*/  @!P0 LDG.E.U16 R105, desc[UR14][R114.64] ;  /* 0x0000000e72698981 */ /* 0x000362000c1e1500 */
[----:B------:R-:W-:Y:S02]  /*4020*/  PRMT R159, RZ, 0x7610, R159 ;  /* 0x00007610ff9f7816 */ /* 0x000fe4000000009f */
[C---:B------:R-:W-:Y:S01]  /*4030*/  LOP3.LUT R154, R0.reuse, 0x66, RZ, 0xfc, !PT ;  /* 0x00000066009a7812 */ /* 0x040fe200078efcff */
[----:B0-----:R-:W-:Y:S01]  /*4040*/  IMAD.WIDE R128, R41, 0x2, R120 ;  /* 0x0000000229807825 */ /* 0x001fe200078e0278 */
[----:B------:R-:W-:Y:S01]  /*4050*/  LOP3.LUT R153, R0, 0x68, RZ, 0xfc, !PT ;  /* 0x0000006800997812 */ /* 0x000fe200078efcff */
[----:B------:R0:W5:Y:S01]  /*4060*/  @!P2 LDG.E.U16 R107, desc[UR14][R126.64] ;  /* 0x0000000e7e6ba981 */ /* 0x000162000c1e1500 */
[----:B------:R-:W-:Y:S01]  /*4070*/  PRMT R106, RZ, 0x7610, R106 ;  /* 0x00007610ff6a7816 */ /* 0x000fe2000000006a */
[----:B-1----:R-:W-:Y:S01]  /*4080*/  IMAD.WIDE R114, R40, 0x2, R120 ;  /* 0x0000000228727825 */ /* 0x002fe200078e0278 */
[----:B------:R-:W-:-:S02]  /*4090*/  ISETP.GE.AND P0, PT, R154, UR13, PT ;  /* 0x0000000d9a007c0c */ /* 0x000fc4000bf06270 */
[----:B------:R-:W-:Y:S02]  /*40a0*/  ISETP.GE.AND P2, PT, R153, UR13, PT ;  /* 0x0000000d99007c0c */ /* 0x000fe4000bf46270 */
[----:B------:R1:W5:Y:S01]  /*40b0*/  @!P6 LDG.E.U16 R106, desc[UR14][R128.64] ;  /* 0x0000000e806ae981 */ /* 0x000362000c1e1500 */
[----:B------:R-:W-:Y:S01]  /*40c0*/  PRMT R152, RZ, 0x7610, R152 ;  /* 0x00007610ff987816 */ /* 0x000fe20000000098 */
[----:B0-----:R-:W-:Y:S01]  /*40d0*/  IMAD.WIDE R126, R23, 0x2, R120 ;  /* 0x00000002177e7825 */ /* 0x001fe200078e0278 */
[----:B------:R-:W-:Y:S01]  /*40e0*/  PRMT R153, RZ, 0x7610, R153 ;  /* 0x00007610ff997816 */ /* 0x000fe20000000099 */
[----:B------:R0:W2:Y:S01]  /*40f0*/  @!P3 LDG.E.U16 R159, desc[UR14][R114.64] ;  /* 0x0000000e729fb981 */ /* 0x0000a2000c1e1500 */
[----:B------:R-:W-:-:S03]  /*4100*/  PRMT R154, RZ, 0x7610, R154 ;  /* 0x00007610ff9a7816 */ /* 0x000fc6000000009a */
[----:B------:R0:W5:Y:S01]  /*4110*/  @!P4 LDG.E.U16 R152, desc[UR14][R126.64] ;  /* 0x0000000e7e98c981 */ /* 0x000162000c1e1500 */
[----:B-1----:R-:W-:Y:S01]  /*4120*/  LOP3.LUT R128, R0, 0x70, RZ, 0xfc, !PT ;  /* 0x0000007000807812 */ /* 0x002fe200078efcff */
[----:B0-----:R-:W-:Y:S01]  /*4130*/  IMAD.WIDE R114, R22, 0x2, R120 ;  /* 0x0000000216727825 */ /* 0x001fe200078e0278 */
[----:B------:R-:W-:-:S03]  /*4140*/  PRMT R163, RZ, 0x7610, R163 ;  /* 0x00007610ffa37816 */ /* 0x000fc600000000a3 */
[----:B------:R-:W-:Y:S01]  /*4150*/  IMAD.WIDE R126, R21, 0x2, R120 ;  /* 0x00000002157e7825 */ /* 0x000fe200078e0278 */
[----:B------:R0:W5:Y:S01]  /*4160*/  @!P1 LDG.E.U16 R153, desc[UR14][R114.64] ;  /* 0x0000000e72999981 */ /* 0x000162000c1e1500 */
[----:B------:R-:W-:Y:S02]  /*4170*/  ISETP.GE.AND P1, PT, R128, UR13, PT ;  /* 0x0000000d80007c0c */ /* 0x000fe4000bf26270 */
[----:B------:R-:W-:Y:S01]  /*4180*/  LOP3.LUT R128, R0, 0x78, RZ, 0xfc, !PT ;  /* 0x0000007800807812 */ /* 0x000fe200078efcff */
[----:B------:R-:W5:Y:S01]  /*4190*/  @!P0 LDG.E.U16 R154, desc[UR14][R126.64] ;  /* 0x0000000e7e9a8981 */ /* 0x000f62000c1e1500 */
[----:B------:R-:W-:Y:S01]  /*41a0*/  PRMT R164, RZ, 0x7610, R164 ;  /* 0x00007610ffa47816 */ /* 0x000fe200000000a4 */
[----:B0-----:R-:W-:Y:S01]  /*41b0*/  IMAD.WIDE R114, R20, 0x2, R120 ;  /* 0x0000000214727825 */ /* 0x001fe200078e0278 */
[----:B------:R-:W-:-:S04]  /*41c0*/  ISETP.GE.AND P0, PT, R128, UR13, PT ;  /* 0x0000000d80007c0c */ /* 0x000fc8000bf06270 */
[----:B------:R0:W5:Y:S01]  /*41d0*/  @!P2 LDG.E.U16 R163, desc[UR14][R114.64] ;  /* 0x0000000e72a3a981 */ /* 0x000162000c1e1500 */
[----:B------:R-:W-:Y:S01]  /*41e0*/  PRMT R165, RZ, 0x7610, R165 ;  /* 0x00007610ffa57816 */ /* 0x000fe200000000a5 */
[----:B0-----:R-:W-:-:S05]  /*41f0*/  IMAD.WIDE R114, R16, 0x2, R120 ;  /* 0x0000000210727825 */ /* 0x001fca00078e0278 */
[----:B------:R0:W5:Y:S02]  /*4200*/  @!P1 LDG.E.U16 R164, desc[UR14][R114.64] ;  /* 0x0000000e72a49981 */ /* 0x000164000c1e1500 */
[----:B0-----:R-:W-:-:S05]  /*4210*/  IMAD.WIDE R114, R176, 0x2, R120 ;  /* 0x00000002b0727825 */ /* 0x001fca00078e0278 */
[----:B------:R0:W5:Y:S01]  /*4220*/  @!P0 LDG.E.U16 R165, desc[UR14][R114.64] ;  /* 0x0000000e72a58981 */ /* 0x000162000c1e1500 */
[----:B------:R-:W-:-:S04]  /*4230*/  LOP3.LUT R126, R0, 0x6a, RZ, 0xfc, !PT ;  /* 0x0000006a007e7812 */ /* 0x000fc800078efcff */
[----:B------:R-:W-:Y:S02]  /*4240*/  ISETP.GE.AND P0, PT, R126, UR13, PT ;  /* 0x0000000d7e007c0c */ /* 0x000fe4000bf06270 */
[----:B------:R-:W-:Y:S02]  /*4250*/  LOP3.LUT R126, R0, 0x6c, RZ, 0xfc, !PT ;  /* 0x0000006c007e7812 */ /* 0x000fe400078efcff */
[----:B------:R-:W-:Y:S02]  /*4260*/  PRMT R158, RZ, 0x7610, R158 ;  /* 0x00007610ff9e7816 */ /* 0x000fe4000000009e */
[----:B------:R-:W-:Y:S01]  /*4270*/  ISETP.GE.AND P1, PT, R126, UR13, PT ;  /* 0x0000000d7e007c0c */ /* 0x000fe2000bf26270 */
[----:B0-----:R-:W-:Y:S01]  /*4280*/  IMAD.WIDE R114, R19, 0x2, R120 ;  /* 0x0000000213727825 */ /* 0x001fe200078e0278 */
[----:B------:R-:W-:-:S05]  /*4290*/  PRMT R160, RZ, 0x7610, R160 ;  /* 0x00007610ffa07816 */ /* 0x000fca00000000a0 */
[----:B------:R0:W5:Y:S02]  /*42a0*/  @!P0 LDG.E.U16 R158, desc[UR14][R114.64] ;  /* 0x0000000e729e8981 */ /* 0x000164000c1e1500 */
[----:B0-----:R-:W-:-:S05]  /*42b0*/  IMAD.WIDE R114, R18, 0x2, R120 ;  /* 0x0000000212727825 */ /* 0x001fca00078e0278 */
[----:B------:R0:W5:Y:S02]  /*42c0*/  @!P1 LDG.E.U16 R160, desc[UR14][R114.64] ;  /* 0x0000000e72a09981 */ /* 0x000164000c1e1500 */
[----:B0-----:R-:W-:-:S04]  /*42d0*/  LOP3.LUT R114, R0, 0x6e, RZ, 0xfc, !PT ;  /* 0x0000006e00727812 */ /* 0x001fc800078efcff */
[----:B------:R-:W-:Y:S02]  /*42e0*/  ISETP.GE.AND P0, PT, R114, UR13, PT ;  /* 0x0000000d72007c0c */ /* 0x000fe4000bf06270 */
[----:B------:R-:W-:Y:S02]  /*42f0*/  LOP3.LUT R114, R0, 0x72, RZ, 0xfc, !PT ;  /* 0x0000007200727812 */ /* 0x000fe400078efcff */
[----:B------:R-:W-:Y:S02]  /*4300*/  PRMT R161, RZ, 0x7610, R161 ;  /* 0x00007610ffa17816 */ /* 0x000fe400000000a1 */
[----:B------:R-:W-:Y:S01]  /*4310*/  ISETP.GE.AND P1, PT, R114, UR13, PT ;  /* 0x0000000d72007c0c */ /* 0x000fe2000bf26270 */
[----:B------:R-:W-:Y:S01]  /*4320*/  IMAD.WIDE R114, R17, 0x2, R120 ;  /* 0x0000000211727825 */ /* 0x000fe200078e0278 */
        /* <DEDUP_REMOVED lines=11> */
[----:B------:R0:W5:Y:S01]  /*43e0*/  @!P0 LDG.E.U16 R166, desc[UR14][R114.64] ;  /* 0x0000000e72a68981 */ /* 0x000162000c1e1500 */
[----:B------:R-:W1:Y:S01]  /*43f0*/  S2R R126, SR_TID.X ;  /* 0x00000000007e7919 */ /* 0x000e620000002100 */
        /* <DEDUP_REMOVED lines=8> */
[----:B------:R-:W-:Y:S01]  /*4480*/  PRMT R169, RZ, 0x7610, R169 ;  /* 0x00007610ffa97816 */ /* 0x000fe200000000a9 */
[----:B------:R-:W0:Y:S04]  /*4490*/  S2R R171, SR_TID.X ;  /* 0x0000000000ab7919 */ /* 0x000e280000002100 */
[----:B------:R3:W5:Y:S02]  /*44a0*/  @!P0 LDG.E.U16 R168, desc[UR14][R114.64] ;  /* 0x0000000e72a88981 */ /* 0x000764000c1e1500 */
[----:B---3--:R-:W-:-:S05]  /*44b0*/  IMAD.WIDE R114, R180, 0x2, R120 ;  /* 0x00000002b4727825 */ /* 0x008fca00078e0278 */
[----:B------:R3:W5:Y:S02]  /*44c0*/  @!P1 LDG.E.U16 R169, desc[UR14][R114.64] ;  /* 0x0000000e72a99981 */ /* 0x000764000c1e1500 */
[----:B---3--:R-:W-:-:S04]  /*44d0*/  LOP3.LUT R114, R0, 0x7e, RZ, 0xfc, !PT ;  /* 0x0000007e00727812 */ /* 0x008fc800078efcff */
[----:B------:R-:W-:Y:S02]  /*44e0*/  ISETP.GE.AND P0, PT, R114, UR13, PT ;  /* 0x0000000d72007c0c */ /* 0x000fe4000bf06270 */
[----:B-1----:R-:W-:Y:S02]  /*44f0*/  LOP3.LUT R114, R126, 0x7f, RZ, 0xc0, !PT ;  /* 0x0000007f7e727812 */ /* 0x002fe400078ec0ff */
[----:B------:R-:W-:Y:S02]  /*4500*/  PRMT R170, RZ, 0x7610, R170 ;  /* 0x00007610ffaa7816 */ /* 0x000fe400000000aa */
[----:B------:R-:W-:Y:S01]  /*4510*/  ISETP.GE.AND P1, PT, R114, UR13, PT ;  /* 0x0000000d72007c0c */ /* 0x000fe2000bf26270 */
[----:B------:R-:W-:-:S06]  /*4520*/  IMAD.WIDE R114, R182, 0x2, R120 ;  /* 0x00000002b6727825 */ /* 0x000fcc00078e0278 */
[----:B------:R1:W3:Y:S01]  /*4530*/  @!P0 LDG.E.U16 R170, desc[UR14][R114.64] ;  /* 0x0000000e72aa8981 */ /* 0x0002e2000c1e1500 */
[----:B0-----:R-:W-:Y:S02]  /*4540*/  LOP3.LUT R171, R171, 0x7f, RZ, 0xc0, !PT ;  /* 0x0000007fabab7812 */ /* 0x001fe400078ec0ff */
[----:B------:R-:W-:-:S03]  /*4550*/  PRMT R172, RZ, 0x7610, R172 ;  /* 0x00007610ffac7816 */ /* 0x000fc600000000ac */
[----:B------:R-:W-:Y:S02]  /*4560*/  IMAD R171, R171, UR40, RZ ;  /* 0x00000028abab7c24 */ /* 0x000fe4000f8e02ff */
[----:B-1----:R-:W-:Y:S02]  /*4570*/  IMAD.MOV.U32 R114, RZ, RZ, R139 ;  /* 0x000000ffff727224 */ /* 0x002fe400078e008b */
[----:B------:R-:W-:Y:S02]  /*4580*/  IMAD.MOV.U32 R115, RZ, RZ, R138 ;  /* 0x000000ffff737224 */ /* 0x000fe400078e008a */
[----:B------:R-:W-:Y:S02]  /*4590*/  IMAD.MOV.U32 R138, RZ, RZ, R110 ;  /* 0x000000ffff8a7224 */ /* 0x000fe400078e006e */
[----:B------:R-:W-:Y:S01]  /*45a0*/  IMAD.MOV.U32 R139, RZ, RZ, R111 ;  /* 0x000000ffff8b7224 */ /* 0x000fe200078e006f */
[----:B------:R-:W-:Y:S01]  /*45b0*/  PRMT R177, RZ, 0x7610, R177 ;  /* 0x00007610ffb17816 */ /* 0x000fe200000000b1 */
[C---:B------:R-:W-:Y:S01]  /*45c0*/  IMAD.WIDE R126, R171.reuse, 0x2, R114 ;  /* 0x00000002ab7e7825 */ /* 0x040fe200078e0272 */
[----:B------:R-:W-:Y:S03]  /*45d0*/  BAR.SYNC.DEFER_BLOCKING 0x0 ;  /* 0x0000000000007b1d */ /* 0x000fe60000010000 */
[----:B------:R-:W-:Y:S01]  /*45e0*/  IMAD.WIDE R110, R171, 0x2, R138 ;  /* 0x00000002ab6e7825 */ /* 0x000fe200078e028a */
[----:B------:R-:W-:-:S02]  /*45f0*/  PRMT R174, RZ, 0x7610, R174 ;  /* 0x00007610ffae7816 */ /* 0x000fc400000000ae */
[----:B------:R0:W3:Y:S04]  /*4600*/  @!P1 LDG.E.U16 R172, desc[UR14][R126.64] ;  /* 0x0000000e7eac9981 */ /* 0x0000e8000c1e1500 */
[----:B------:R1:W3:Y:S01]  /*4610*/  @!P1 LDG.E.U16 R177, desc[UR14][R110.64] ;  /* 0x0000000e6eb19981 */ /* 0x0002e2000c1e1500 */
[----:B0-----:R-:W-:-:S04]  /*4620*/  IMAD.WIDE R126, R171, 0x2, R112 ;  /* 0x00000002ab7e7825 */ /* 0x001fc800078e0270 */
[--C-:B-1----:R-:W-:Y:S01]  /*4630*/  IMAD.MOV.U32 R110, RZ, RZ, R150.reuse ;  /* 0x000000ffff6e7224 */ /* 0x102fe200078e0096 */
[----:B------:R0:W3:Y:S01]  /*4640*/  @!P1 LDG.E.U16 R174, desc[UR14][R126.64] ;  /* 0x0000000e7eae9981 */ /* 0x0000e2000c1e1500 */
[----:B------:R-:W-:Y:S01]  /*4650*/  IMAD.MOV.U32 R111, RZ, RZ, R151 ;  /* 0x000000ffff6f7224 */ /* 0x000fe200078e0097 */
[----:B------:R-:W-:Y:S01]  /*4660*/  PRMT R150, RZ, 0x7610, R150 ;  /* 0x00007610ff967816 */ /* 0x000fe20000000096 */
[----:B0-----:R-:W-:Y:S01]  /*4670*/  IMAD.WIDE R126, R171, 0x2, R110 ;  /* 0x00000002ab7e7825 */ /* 0x001fe200078e026e */
[----:B------:R-:W-:-:S04]  /*4680*/  LOP3.LUT R151, R229, 0x3f, RZ, 0xc0, !PT ;  /* 0x0000003fe5977812 */ /* 0x000fc800078ec0ff */
[----:B------:R0:W3:Y:S01]  /*4690*/  @!P1 LDG.E.U16 R150, desc[UR14][R126.64] ;  /* 0x0000000e7e969981 */ /* 0x0000e2000c1e1500 */
[----:B------:R-:W-:Y:S01]  /*46a0*/  IMAD.SHL.U32 R151, R151, 0x2, RZ ;  /* 0x0000000297977824 */ /* 0x000fe200078e00ff */
[----:B0-----:R-:W-:-:S04]  /*46b0*/  LOP3.LUT R126, R229, 0x40, RZ, 0xc0, !PT ;  /* 0x00000040e57e7812 */ /* 0x001fc800078ec0ff */
[----:B------:R-:W-:-:S04]  /*46c0*/  ISETP.NE.U32.AND P0, PT, R126, RZ, PT ;  /* 0x000000ff7e00720c */ /* 0x000fc80003f05070 */
[----:B------:R-:W-:Y:S02]  /*46d0*/  SEL R126, RZ, 0x90, !P0 ;  /* 0x00000090ff7e7807 */ /* 0x000fe40004000000 */
[----:B------:R-:W-:Y:S02]  /*46e0*/  PRMT R179, RZ, 0x7610, R179 ;  /* 0x00007610ffb37816 */ /* 0x000fe400000000b3 */
[----:B------:R-:W-:Y:S01]  /*46f0*/  LOP3.LUT R151, R126, R151, RZ, 0x3c, !PT ;  /* 0x000000977e977212 */ /* 0x000fe200078e3cff */
[----:B------:R-:W-:Y:S01]  /*4700*/  IMAD.WIDE R126, R171, 0x2, R116 ;  /* 0x00000002ab7e7825 */ /* 0x000fe200078e0274 */
[----:B------:R-:W-:-:S04]  /*4710*/  PRMT R181, RZ, 0x7610, R181 ;  /* 0x00007610ffb57816 */ /* 0x000fc800000000b5 */
[----:B------:R0:W3:Y:S04]  /*4720*/  @!P1 LDG.E.U16 R179, desc[UR14][R126.64] ;  /* 0x0000000e7eb39981 */ /* 0x0000e8000c1e1500 */
[----:B------:R1:W-:Y:S04]  /*4730*/  STS.U16 [R151+UR12], R141 ;  /* 0x0000008d97007988 */ /* 0x0003e8000800040c */
[----:B------:R4:W-:Y:S01]  /*4740*/  STS.U16 [R151+UR12+0x400], R140 ;  /* 0x0004008c97007988 */ /* 0x0009e2000800040c */
[----:B0-----:R-:W-:-:S04]  /*4750*/  IMAD.WIDE R126, R171, 0x2, R108 ;  /* 0x00000002ab7e7825 */ /* 0x001fc800078e026c */
[--C-:B-1----:R-:W-:Y:S01]  /*4760*/  IMAD.MOV.U32 R141, RZ, RZ, R104.reuse ;  /* 0x000000ffff8d7224 */ /* 0x102fe200078e0068 */
[----:B------:R0:W3:Y:S01]  /*4770*/  @!P1 LDG.E.U16 R181, desc[UR14][R126.64] ;  /* 0x0000000e7eb59981 */ /* 0x0000e2000c1e1500 */
[----:B----4-:R-:W-:Y:S01]  /*4780*/  IMAD.MOV.U32 R140, RZ, RZ, R103 ;  /* 0x000000ffff8c7224 */ /* 0x010fe200078e0067 */
[----:B------:R-:W-:Y:S02]  /*4790*/  PRMT R104, RZ, 0x7610, R104 ;  /* 0x00007610ff687816 */ /* 0x000fe40000000068 */
[----:B------:R1:W-:Y:S01]  /*47a0*/  STS.U16 [R151+UR12+0x800], R157 ;  /* 0x0008009d97007988 */ /* 0x0003e2000800040c */
[----:B0-----:R-:W-:-:S05]  /*47b0*/  IMAD.WIDE R126, R171, 0x2, R140 ;  /* 0x00000002ab7e7825 */ /* 0x001fca00078e028c */
[----:B------:R0:W4:Y:S01]  /*47c0*/  @!P1 LDG.E.U16 R104, desc[UR14][R126.64] ;  /* 0x0000000e7e689981 */ /* 0x000122000c1e1500 */
[----:B-1----:R-:W-:Y:S01]  /*47d0*/  PRMT R157, RZ, 0x7610, R157 ;  /* 0x00007610ff9d7816 */ /* 0x002fe2000000009d */
[----:B0-----:R-:W-:-:S05]  /*47e0*/  IMAD.WIDE R126, R171, 0x2, R124 ;  /* 0x00000002ab7e7825 */ /* 0x001fca00078e027c */
[----:B------:R0:W4:Y:S04]  /*47f0*/  @!P1 LDG.E.U16 R157, desc[UR14][R126.64] ;  /* 0x0000000e7e9d9981 */ /* 0x000128000c1e1500 */
[----:B------:R1:W-:Y:S01]  /*4800*/  STS.U16 [R151+UR12+0xc00], R145 ;  /* 0x000c009197007988 */ /* 0x0003e2000800040c */
[----:B0-----:R-:W-:Y:S02]  /*4810*/  IMAD.MOV.U32 R126, RZ, RZ, R102 ;  /* 0x000000ffff7e7224 */ /* 0x001fe400078e0066 */
[--C-:B------:R-:W-:Y:S01]  /*4820*/  IMAD.MOV.U32 R127, RZ, RZ, R99.reuse ;  /* 0x000000ffff7f7224 */ /* 0x100fe200078e0063 */
[----:B------:R-:W-:Y:S01]  /*4830*/  PRMT R99, RZ, 0x7610, R99 ;  /* 0x00007610ff637816 */ /* 0x000fe20000000063 */
[----:B------:R0:W-:Y:S01]  /*4840*/  STS.U16 [R151+UR12+0x1000], R144 ;  /* 0x0010009097007988 */ /* 0x0001e2000800040c */
[----:B------:R-:W-:-:S04]  /*4850*/  IMAD.WIDE R102, R171, 0x2, R126 ;  /* 0x00000002ab667825 */ /* 0x000fc800078e027e */
[----:B-1----:R-:W-:Y:S01]  /*4860*/  IMAD.MOV.U32 R145, RZ, RZ, R82 ;  /* 0x000000ffff917224 */ /* 0x002fe200078e0052 */
[----:B------:R1:W4:Y:S01]  /*4870*/  @!P1 LDG.E.U16 R99, desc[UR14][R102.64] ;  /* 0x0000000e66639981 */ /* 0x000322000c1e1500 */
[--C-:B0-----:R-:W-:Y:S01]  /*4880*/  IMAD.MOV.U32 R144, RZ, RZ, R95.reuse ;  /* 0x000000ffff907224 */ /* 0x101fe200078e005f */
[----:B------:R-:W-:Y:S02]  /*4890*/  PRMT R95, RZ, 0x7610, R95 ;  /* 0x00007610ff5f7816 */ /* 0x000fe4000000005f */
[----:B------:R0:W-:Y:S01]  /*48a0*/  STS.U16 [R151+UR12+0x1400], R137 ;  /* 0x0014008997007988 */ /* 0x0001e2000800040c */
[----:B-1----:R-:W-:-:S03]  /*48b0*/  IMAD.WIDE R102, R171, 0x2, R144 ;  /* 0x00000002ab667825 */ /* 0x002fc600078e0290 */
[----:B------:R1:W-:Y:S01]  /*48c0*/  STS.U16 [R151+UR12+0x1c00], R143 ;  /* 0x001c008f97007988 */ /* 0x0003e2000800040c */
[----:B0-----:R-:W-:-:S03]  /*48d0*/  IMAD.MOV.U32 R137, RZ, RZ, R100 ;  /* 0x000000ffff897224 */ /* 0x001fc600078e0064 */
[----:B------:R0:W4:Y:S01]  /*48e0*/  @!P1 LDG.E.U16 R95, desc[UR14][R102.64] ;  /* 0x0000000e665f9981 */ /* 0x000122000c1e1500 */
[----:B------:R-:W-:Y:S02]  /*48f0*/  IMAD.MOV.U32 R100, RZ, RZ, R142 ;  /* 0x000000ffff647224 */ /* 0x000fe400078e008e */
[--C-:B------:R-:W-:Y:S02]  /*4900*/  IMAD.MOV.U32 R142, RZ, RZ, R96.reuse ;  /* 0x000000ffff8e7224 */ /* 0x100fe400078e0060 */
[----:B-1----:R-:W-:Y:S01]  /*4910*/  IMAD.MOV.U32 R143, RZ, RZ, R83 ;  /* 0x000000ffff8f7224 */ /* 0x002fe200078e0053 */
[----:B------:R-:W-:Y:S02]  /*4920*/  PRMT R185, RZ, 0x7610, R185 ;  /* 0x00007610ffb97816 */ /* 0x000fe400000000b9 */
[----:B------:R-:W-:Y:S01]  /*4930*/  PRMT R96, RZ, 0x7610, R96 ;  /* 0x00007610ff607816 */ /* 0x000fe20000000060 */
[----:B------:R-:W-:Y:S01]  /*4940*/  IMAD.WIDE R82, R171, 0x2, R142 ;  /* 0x00000002ab527825 */ /* 0x000fe200078e028e */
[----:B------:R-:W-:Y:S01]  /*4950*/  LOP3.LUT R131, R131, R130, RZ, 0x3c, !PT ;  /* 0x0000008283837212 */ /* 0x000fe200078e3cff */
[----:B------:R1:W-:Y:S02]  /*4960*/  STS.U16 [R151+UR12+0x1800], R149 ;  /* 0x0018009597007988 */ /* 0x0003e4000800040c */
[----:B0-----:R-:W-:-:S02]  /*4970*/  IMAD.WIDE R102, R171, 0x2, R136 ;  /* 0x00000002ab667825 */ /* 0x001fc400078e0288 */
[----:B------:R0:W-:Y:S01]  /*4980*/  STS.U16 [R151+UR12+0x2000], R148 ;  /* 0x0020009497007988 */ /* 0x0001e2000800040c */
[----:B------:R-:W-:Y:S02]  /*4990*/  LOP3.LUT R130, R131, R130, RZ, 0x3c, !PT ;  /* 0x0000008283827212 */ /* 0x000fe400078e3cff */
[----:B------:R-:W-:Y:S01]  /*49a0*/  PRMT R187, RZ, 0x7610, R187 ;  /* 0x00007610ffbb7816 */ /* 0x000fe200000000bb */
[----:B------:R2:W4:Y:S01]  /*49b0*/  @!P1 LDG.E.U16 R185, desc[UR14][R102.64] ;  /* 0x0000000e66b99981 */ /* 0x000522000c1e1500 */
[----:B-1----:R-:W-:Y:S01]  /*49c0*/  IMAD.MOV.U32 R149, RZ, RZ, R81 ;  /* 0x000000ffff957224 */ /* 0x002fe200078e0051 */
[----:B------:R-:W-:Y:S02]  /*49d0*/  LOP3.LUT R119, R119, R118, RZ, 0x3c, !PT ;  /* 0x0000007677777212 */ /* 0x000fe400078e3cff */
[----:B------:R1:W4:Y:S01]  /*49e0*/  @!P1 LDG.E.U16 R96, desc[UR14][R82.64] ;  /* 0x0000000e52609981 */ /* 0x000322000c1e1500 */
[--C-:B0-----:R-:W-:Y:S01]  /*49f0*/  IMAD.MOV.U32 R148, RZ, RZ, R98.reuse ;  /* 0x000000ffff947224 */ /* 0x101fe200078e0062 */
[----:B------:R-:W-:Y:S01]  /*4a00*/  PRMT R98, RZ, 0x7610, R98 ;  /* 0x00007610ff627816 */ /* 0x000fe20000000062 */
[----:B--2---:R-:W-:Y:S01]  /*4a10*/  IMAD.WIDE R102, R171, 0x2, R100 ;  /* 0x00000002ab667825 */ /* 0x004fe200078e0264 */
[----:B------:R-:W-:-:S03]  /*4a20*/  LOP3.LUT R131, R131, R130, RZ, 0x3c, !PT ;  /* 0x0000008283837212 */ /* 0x000fc600078e3cff */
[----:B-1----:R-:W-:Y:S01]  /*4a30*/  IMAD.WIDE R82, R171, 0x2, R148 ;  /* 0x00000002ab527825 */ /* 0x002fe200078e0294 */
[C---:B------:R-:W-:Y:S01]  /*4a40*/  LOP3.LUT R118, R119.reuse, R118, RZ, 0x3c, !PT ;  /* 0x0000007677767212 */ /* 0x040fe200078e3cff */
[----:B------:R0:W2:Y:S04]  /*4a50*/  @!P1 LDG.E.U16 R187, desc[UR14][R102.64] ;  /* 0x0000000e66bb9981 */ /* 0x0000a8000c1e1500 */
[----:B------:R1:W2:Y:S01]  /*4a60*/  @!P1 LDG.E.U16 R98, desc[UR14][R82.64] ;  /* 0x0000000e52629981 */ /* 0x0002a2000c1e1500 */
[----:B------:R-:W-:Y:S02]  /*4a70*/  LOP3.LUT R119, R119, R118, RZ, 0x3c, !PT ;  /* 0x0000007677777212 */ /* 0x000fe400078e3cff */
[----:B0-----:R-:W-:Y:S01]  /*4a80*/  PRMT R102, RZ, 0x7610, R102 ;  /* 0x00007610ff667816 */ /* 0x001fe20000000066 */
[----:B-1----:R-:W-:Y:S01]  /*4a90*/  IMAD.WIDE R82, R171, 0x2, R130 ;  /* 0x00000002ab527825 */ /* 0x002fe200078e0282 */
[----:B------:R-:W-:-:S02]  /*4aa0*/  PRMT R103, RZ, 0x7610, R103 ;  /* 0x00007610ff677816 */ /* 0x000fc40000000067 */
[----:B------:R-:W-:Y:S02]  /*4ab0*/  MOV R128, R90 ;  /* 0x0000005a00807202 */ /* 0x000fe40000000f00 */
[----:B------:R0:W2:Y:S01]  /*4ac0*/  @!P1 LDG.E.U16 R102, desc[UR14][R82.64] ;  /* 0x0000000e52669981 */ /* 0x0000a2000c1e1500 */
[----:B------:R-:W-:Y:S01]  /*4ad0*/  IMAD.MOV.U32 R129, RZ, RZ, R85 ;  /* 0x000000ffff817224 */ /* 0x000fe200078e0055 */
[----:B------:R-:W-:Y:S02]  /*4ae0*/  PRMT R90, RZ, 0x7610, R90 ;  /* 0x00007610ff5a7816 */ /* 0x000fe4000000005a */
[----:B------:R-:W-:Y:S01]  /*4af0*/  LOP3.LUT R135, R135, R134, RZ, 0x3c, !PT ;  /* 0x0000008687877212 */ /* 0x000fe200078e3cff */
[----:B0-----:R-:W-:-:S03]  /*4b00*/  IMAD.WIDE R82, R171, 0x2, R118 ;  /* 0x00000002ab527825 */ /* 0x001fc600078e0276 */
[----:B------:R-:W-:Y:S02]  /*4b10*/  LOP3.LUT R134, R135, R134, RZ, 0x3c, !PT ;  /* 0x0000008687867212 */ /* 0x000fe400078e3cff */
[----:B------:R0:W2:Y:S01]  /*4b20*/  @!P1 LDG.E.U16 R103, desc[UR14][R82.64] ;  /* 0x0000000e52679981 */ /* 0x0000a2000c1e1500 */
[----:B------:R-:W-:Y:S02]  /*4b30*/  IMAD.MOV.U32 R85, RZ, RZ, R84 ;  /* 0x000000ffff557224 */ /* 0x000fe400078e0054 */
[--C-:B------:R-:W-:Y:S01]  /*4b40*/  IMAD.MOV.U32 R84, RZ, RZ, R93.reuse ;  /* 0x000000ffff547224 */ /* 0x100fe200078e005d */
[----:B------:R-:W-:Y:S01]  /*4b50*/  PRMT R93, RZ, 0x7610, R93 ;  /* 0x00007610ff5d7816 */ /* 0x000fe2000000005d */
[----:B0-----:R-:W-:Y:S01]  /*4b60*/  IMAD.WIDE R82, R171, 0x2, R128 ;  /* 0x00000002ab527825 */ /* 0x001fe200078e0280 */
[----:B------:R-:W-:Y:S01]  /*4b70*/  LOP3.LUT R123, R123, R122, RZ, 0x3c, !PT ;  /* 0x0000007a7b7b7212 */ /* 0x000fe200078e3cff */
[----:B------:R0:W-:Y:S01]  /*4b80*/  STS.U16 [R151+UR12+0x3000], R159 ;  /* 0x0030009f97007988 */ /* 0x0001e2000800040c */
[----:B------:R-:W-:-:S03]  /*4b90*/  LOP3.LUT R135, R135, R134, RZ, 0x3c, !PT ;  /* 0x0000008687877212 */ /* 0x000fc600078e3cff */
[----:B------:R1:W2:Y:S01]  /*4ba0*/  @!P1 LDG.E.U16 R90, desc[UR14][R82.64] ;  /* 0x0000000e525a9981 */ /* 0x0002a2000c1e1500 */
[----:B------:R-:W-:-:S03]  /*4bb0*/  LOP3.LUT R122, R123, R122, RZ, 0x3c, !PT ;  /* 0x0000007a7b7a7212 */ /* 0x000fc600078e3cff */
[----:B------:R1:W-:Y:S01]  /*4bc0*/  STS.U16 [R151+UR12+0x2800], R155 ;  /* 0x0028009b97007988 */ /* 0x0003e2000800040c */
[----:B0-----:R-:W-:Y:S01]  /*4bd0*/  LOP3.LUT R159, R151, 0x20, RZ, 0x3c, !PT ;  /* 0x00000020979f7812 */ /* 0x001fe200078e3cff */
[----:B-1----:R-:W-:Y:S02]  /*4be0*/  IMAD.WIDE R82, R171, 0x2, R84 ;  /* 0x00000002ab527825 */ /* 0x002fe400078e0254 */
[----:B------:R0:W-:Y:S01]  /*4bf0*/  STS.U16 [R151+UR12+0x2400], R156 ;  /* 0x0024009c97007988 */ /* 0x0001e2000800040c */
[----:B------:R-:W-:Y:S02]  /*4c00*/  LOP3.LUT R123, R123, R122, RZ, 0x3c, !PT ;  /* 0x0000007a7b7b7212 */ /* 0x000fe400078e3cff */
[----:B------:R-:W-:Y:S01]  /*4c10*/  PRMT R155, RZ, 0x7610, R155 ;  /* 0x00007610ff9b7816 */ /* 0x000fe2000000009b */
[----:B------:R1:W2:Y:S04]  /*4c20*/  @!P1 LDG.E.U16 R93, desc[UR14][R82.64] ;  /* 0x0000000e525d9981 */ /* 0x0002a8000c1e1500 */
[----:B------:R0:W-:Y:S04]  /*4c30*/  STS.U16 [R151+UR12+0x2c00], R133 ;  /* 0x002c008597007988 */ /* 0x0001e8000800040c */
[----:B-----5:R5:W-:Y:S01]  /*4c40*/  STS.U16 [R151+UR12+0x3400], R163 ;  /* 0x003400a397007988 */ /* 0x020be2000800040c */
[----:B-1----:R-:W-:-:S03]  /*4c50*/  IMAD.WIDE R82, R171, 0x2, R134 ;  /* 0x00000002ab527825 */ /* 0x002fc600078e0286 */
[----:B------:R1:W-:Y:S04]  /*4c60*/  STS.U16 [R151+UR12+0x3800], R164 ;  /* 0x003800a497007988 */ /* 0x0003e8000800040c */
[----:B------:R1:W-:Y:S01]  /*4c70*/  STS.U16 [R151+UR12+0x3c00], R165 ;  /* 0x003c00a597007988 */ /* 0x0003e2000800040c */
[----:B0-----:R-:W-:-:S03]  /*4c80*/  PRMT R156, RZ, 0x7610, R156 ;  /* 0x00007610ff9c7816 */ /* 0x001fc6000000009c */
[----:B------:R0:W-:Y:S01]  /*4c90*/  STS.U16 [R159+UR12+0x500], R147 ;  /* 0x000500939f007988 */ /* 0x0001e2000800040c */
[----:B------:R-:W-:-:S03]  /*4ca0*/  IMAD.MOV.U32 R133, RZ, RZ, R87 ;  /* 0x000000ffff857224 */ /* 0x000fc600078e0057 */
[----:B------:R0:W2:Y:S01]  /*4cb0*/  @!P1 LDG.E.U16 R155, desc[UR14][R82.64] ;  /* 0x0000000e529b9981 */ /* 0x0000a2000c1e1500 */
[----:B-----5:R-:W-:Y:S01]  /*4cc0*/  PRMT R163, RZ, 0x7610, R163 ;  /* 0x00007610ffa37816 */ /* 0x020fe200000000a3 */
[----:B------:R-:W-:Y:S01]  /*4cd0*/  UMOV UR9, 0x40000040 ;  /* 0x4000004000097882 */ /* 0x000fe20000000000 */
[----:B-1----:R-:W-:Y:S01]  /*4ce0*/  PRMT R164, RZ, 0x7610, R164 ;  /* 0x00007610ffa47816 */ /* 0x002fe200000000a4 */
[----:B------:R-:W-:Y:S01]  /*4cf0*/  UMOV UR11, 0x40000040 ;  /* 0x40000040000b7882 */ /* 0x000fe20000000000 */
[----:B------:R-:W1:Y:S01]  /*4d00*/  LDC R165, c[0x0][0x238] ;  /* 0x00008e00ffa57b82 */ /* 0x000e620000000800 */
[----:B0-----:R-:W-:Y:S02]  /*4d10*/  IMAD.MOV.U32 R147, RZ, RZ, R88 ;  /* 0x000000ffff937224 */ /* 0x001fe400078e0058 */
[----:B------:R-:W-:Y:S01]  /*4d20*/  IMAD.MOV.U32 R88, RZ, RZ, R80 ;  /* 0x000000ffff587224 */ /* 0x000fe200078e0050 */
[----:B------:R0:W-:Y:S01]  /*4d30*/  STS.U16 [R159+UR12+0xd00], R91 ;  /* 0x000d005b9f007988 */ /* 0x0001e2000800040c */
[----:B------:R-:W-:-:S03]  /*4d40*/  IMAD.WIDE R82, R171, 0x2, R122 ;  /* 0x00000002ab527825 */ /* 0x000fc600078e027a */
[----:B------:R5:W-:Y:S01]  /*4d50*/  STS.U16 [R159+UR12+0x100], R132 ;  /* 0x000100849f007988 */ /* 0x000be2000800040c */
[----:B------:R-:W-:-:S03]  /*4d60*/  IMAD.WIDE R80, R171, 0x2, R88 ;  /* 0x00000002ab507825 */ /* 0x000fc600078e0258 */
[----:B------:R5:W-:Y:S01]  /*4d70*/  STS.U16 [R159+UR12+0x1100], R79 ;  /* 0x0011004f9f007988 */ /* 0x000be2000800040c */
[----:B0-----:R-:W-:-:S03]  /*4d80*/  PRMT R91, RZ, 0x7610, R91 ;  /* 0x00007610ff5b7816 */ /* 0x001fc6000000005b */
[----:B------:R0:W2:Y:S01]  /*4d90*/  @!P1 LDG.E.U16 R156, desc[UR14][R82.64] ;  /* 0x0000000e529c9981 */ /* 0x0000a2000c1e1500 */
[--C-:B-----5:R-:W-:Y:S01]  /*4da0*/  IMAD.MOV.U32 R132, RZ, RZ, R92.reuse ;  /* 0x000000ffff847224 */ /* 0x120fe200078e005c */
[----:B------:R-:W-:Y:S01]  /*4db0*/  PRMT R92, RZ, 0x7610, R92 ;  /* 0x00007610ff5c7816 */ /* 0x000fe2000000005c */
[----:B------:R-:W-:Y:S01]  /*4dc0*/  IMAD.MOV.U32 R87, RZ, RZ, R86 ;  /* 0x000000ffff577224 */ /* 0x000fe200078e0056 */
[----:B------:R5:W2:Y:S01]  /*4dd0*/  @!P1 LDG.E.U16 R91, desc[UR14][R80.64] ;  /* 0x0000000e505b9981 */ /* 0x000aa2000c1e1500 */
[----:B------:R-:W-:Y:S02]  /*4de0*/  IMAD.MOV.U32 R79, RZ, RZ, R77 ;  /* 0x000000ffff4f7224 */ /* 0x000fe400078e004d */
[----:B------:R-:W-:Y:S02]  /*4df0*/  IMAD.MOV.U32 R86, RZ, RZ, R94 ;  /* 0x000000ffff567224 */ /* 0x000fe400078e005e */
[----:B0-----:R-:W-:Y:S01]  /*4e00*/  IMAD.WIDE R82, R171, 0x2, R132 ;  /* 0x00000002ab527825 */ /* 0x001fe200078e0284 */
[----:B------:R-:W-:-:S03]  /*4e10*/  PRMT R94, RZ, 0x7610, R94 ;  /* 0x00007610ff5e7816 */ /* 0x000fc6000000005e */
[----:B-----5:R-:W-:Y:S01]  /*4e20*/  IMAD.WIDE R80, R171, 0x2, R78 ;  /* 0x00000002ab507825 */ /* 0x020fe200078e024e */
[----:B------:R0:W5:Y:S03]  /*4e30*/  @!P1 LDG.E.U16 R92, desc[UR14][R82.64] ;  /* 0x0000000e525c9981 */ /* 0x000166000c1e1500 */
[--C-:B------:R-:W-:Y:S01]  /*4e40*/  IMAD.MOV.U32 R77, RZ, RZ, R13.reuse ;  /* 0x000000ffff4d7224 */ /* 0x100fe200078e000d */
[----:B------:R1:W-:Y:S01]  /*4e50*/  STS.U16 [R159+UR12+0x900], R146 ;  /* 0x000900929f007988 */ /* 0x0003e2000800040c */
[----:B------:R-:W-:-:S03]  /*4e60*/  PRMT R13, RZ, 0x7610, R13 ;  /* 0x00007610ff0d7816 */ /* 0x000fc6000000000d */
[----:B------:R1:W5:Y:S01]  /*4e70*/  @!P1 LDG.E.U16 R163, desc[UR14][R80.64] ;  /* 0x0000000e50a39981 */ /* 0x000362000c1e1500 */
[----:B0-----:R-:W-:-:S04]  /*4e80*/  IMAD.WIDE R82, R171, 0x2, R86 ;  /* 0x00000002ab527825 */ /* 0x001fc800078e0256 */
[----:B-1----:R-:W-:Y:S01]  /*4e90*/  IMAD.MOV.U32 R146, RZ, RZ, R97 ;  /* 0x000000ffff927224 */ /* 0x002fe200078e0061 */
[----:B------:R0:W5:Y:S01]  /*4ea0*/  @!P1 LDG.E.U16 R94, desc[UR14][R82.64] ;  /* 0x0000000e525e9981 */ /* 0x000162000c1e1500 */
[----:B------:R-:W-:Y:S01]  /*4eb0*/  IMAD.WIDE R80, R171, 0x2, R76 ;  /* 0x00000002ab507825 */ /* 0x000fe200078e024c */
[----:B------:R-:W-:-:S04]  /*4ec0*/  PRMT R97, RZ, 0x7610, R97 ;  /* 0x00007610ff617816 */ /* 0x000fc80000000061 */
[----:B------:R1:W5:Y:S01]  /*4ed0*/  @!P1 LDG.E.U16 R13, desc[UR14][R80.64] ;  /* 0x0000000e500d9981 */ /* 0x000362000c1e1500 */
[----:B0-----:R-:W-:-:S05]  /*4ee0*/  IMAD.WIDE R82, R171, 0x2, R146 ;  /* 0x00000002ab527825 */ /* 0x001fca00078e0292 */
[----:B------:R0:W5:Y:S01]  /*4ef0*/  @!P1 LDG.E.U16 R97, desc[UR14][R82.64] ;  /* 0x0000000e52619981 */ /* 0x000162000c1e1500 */
[----:B-1----:R-:W-:Y:S02]  /*4f00*/  IMAD.MOV.U32 R80, RZ, RZ, R75 ;  /* 0x000000ffff507224 */ /* 0x002fe400078e004b */
[--C-:B------:R-:W-:Y:S01]  /*4f10*/  IMAD.MOV.U32 R81, RZ, RZ, R3.reuse ;  /* 0x000000ffff517224 */ /* 0x100fe200078e0003 */
[----:B------:R-:W-:Y:S01]  /*4f20*/  PRMT R3, RZ, 0x7610, R3 ;  /* 0x00007610ff037816 */ /* 0x000fe20000000003 */
[----:B------:R-:W-:Y:S02]  /*4f30*/  IMAD.MOV.U32 R75, RZ, RZ, R5 ;  /* 0x000000ffff4b7224 */ /* 0x000fe400078e0005 */
[----:B0-----:R-:W-:Y:S01]  /*4f40*/  IMAD.WIDE R82, R171, 0x2, R80 ;  /* 0x00000002ab527825 */ /* 0x001fe200078e0250 */
[----:B------:R0:W-:Y:S04]  /*4f50*/  STS.U16 [R159+UR12+0x1900], R42 ;  /* 0x0019002a9f007988 */ /* 0x0001e8000800040c */
[----:B------:R1:W5:Y:S04]  /*4f60*/  @!P1 LDG.E.U16 R3, desc[UR14][R82.64] ;  /* 0x0000000e52039981 */ /* 0x000368000c1e1500 */
[----:B------:R1:W-:Y:S01]  /*4f70*/  STS.U16 [R159+UR12+0x1d00], R44 ;  /* 0x001d002c9f007988 */ /* 0x0003e2000800040c */
[----:B0-----:R-:W-:-:S03]  /*4f80*/  PRMT R42, RZ, 0x7610, R42 ;  /* 0x00007610ff2a7816 */ /* 0x001fc6000000002a */
[----:B------:R0:W-:Y:S01]  /*4f90*/  STS.U16 [R159+UR12+0x2100], R45 ;  /* 0x0021002d9f007988 */ /* 0x0001e2000800040c */
[----:B-1----:R-:W-:-:S04]  /*4fa0*/  IMAD.WIDE R82, R171, 0x2, R74 ;  /* 0x00000002ab527825 */ /* 0x002fc800078e024a */
[----:B------:R-:W-:Y:S01]  /*4fb0*/  IMAD.MOV.U32 R44, RZ, RZ, R73 ;  /* 0x000000ffff2c7224 */ /* 0x000fe200078e0049 */
[----:B------:R1:W5:Y:S01]  /*4fc0*/  @!P1 LDG.E.U16 R42, desc[UR14][R82.64] ;  /* 0x0000000e522a9981 */ /* 0x000362000c1e1500 */
[----:B0-----:R-:W-:-:S03]  /*4fd0*/  IMAD.MOV.U32 R45, RZ, RZ, R6 ;  /* 0x000000ffff2d7224 */ /* 0x001fc600078e0006 */
[----:B------:R0:W-:Y:S01]  /*4fe0*/  STS.U16 [R159+UR12+0x2500], R46 ;  /* 0x0025002e9f007988 */ /* 0x0001e2000800040c */
[----:B------:R-:W-:-:S03]  /*4ff0*/  IMAD.MOV.U32 R5, RZ, RZ, R4 ;  /* 0x000000ffff057224 */ /* 0x000fc600078e0004 */
[----:B------:R3:W-:Y:S01]  /*5000*/  STS.U16 [R159+UR12+0x2900], R47 ;  /* 0x0029002f9f007988 */ /* 0x0007e2000800040c */
[----:B-1----:R-:W-:-:S04]  /*5010*/  IMAD.WIDE R82, R171, 0x2, R44 ;  /* 0x00000002ab527825 */ /* 0x002fc800078e022c */
[--C-:B0-----:R-:W-:Y:S01]  /*5020*/  IMAD.MOV.U32 R46, RZ, RZ, R71.reuse ;  /* 0x000000ffff2e7224 */ /* 0x101fe200078e0047 */
[----:B------:R-:W-:Y:S01]  /*5030*/  PRMT R71, RZ, 0x7610, R71 ;  /* 0x00007610ff477816 */ /* 0x000fe20000000047 */
[----:B------:R-:W-:Y:S01]  /*5040*/  IMAD.MOV.U32 R4, RZ, RZ, R72 ;  /* 0x000000ffff047224 */ /* 0x000fe200078e0048 */
[----:B------:R0:W5:Y:S01]  /*5050*/  @!P1 LDG.E.U16 R164, desc[UR14][R82.64] ;  /* 0x0000000e52a49981 */ /* 0x000162000c1e1500 */
[----:B---3--:R-:W-:Y:S02]  /*5060*/  IMAD.MOV.U32 R47, RZ, RZ, R7 ;  /* 0x000000ffff2f7224 */ /* 0x008fe400078e0007 */
[C---:B------:R-:W-:Y:S01]  /*5070*/  IMAD.WIDE R72, R171.reuse, 0x2, R4 ;  /* 0x00000002ab487825 */ /* 0x040fe200078e0204 */
[----:B------:R1:W-:Y:S03]  /*5080*/  STS.U16 [R159+UR12+0x1500], R49 ;  /* 0x001500319f007988 */ /* 0x0003e6000800040c */
[----:B------:R-:W-:Y:S01]  /*5090*/  IMAD.WIDE R6, R171, 0x2, R46 ;  /* 0x00000002ab067825 */ /* 0x000fe200078e022e */
[----:B0-----:R-:W-:-:S04]  /*50a0*/  PRMT R82, RZ, 0x7610, R82 ;  /* 0x00007610ff527816 */ /* 0x001fc80000000052 */
[----:B------:R0:W3:Y:S01]  /*50b0*/  @!P1 LDG.E.U16 R71, desc[UR14][R6.64] ;  /* 0x0000000e06479981 */ /* 0x0000e2000c1e1500 */
[----:B-1----:R-:W-:Y:S02]  /*50c0*/  IMAD.MOV.U32 R49, RZ, RZ, R48 ;  /* 0x000000ffff317224 */ /* 0x002fe400078e0030 */
[--C-:B------:R-:W-:Y:S01]  /*50d0*/  IMAD.MOV.U32 R48, RZ, RZ, R8.reuse ;  /* 0x000000ffff307224 */ /* 0x100fe200078e0008 */
[----:B------:R-:W-:Y:S01]  /*50e0*/  PRMT R8, RZ, 0x7610, R8 ;  /* 0x00007610ff087816 */ /* 0x000fe20000000008 */
[----:B------:R-:W3:Y:S02]  /*50f0*/  @!P1 LDG.E.U16 R82, desc[UR14][R72.64] ;  /* 0x0000000e48529981 */ /* 0x000ee4000c1e1500 */
[----:B0-----:R-:W-:-:S05]  /*5100*/  IMAD.WIDE R6, R171, 0x2, R48 ;  /* 0x00000002ab067825 */ /* 0x001fca00078e0230 */
[----:B------:R0:W3:Y:S01]  /*5110*/  @!P1 LDG.E.U16 R8, desc[UR14][R6.64] ;  /* 0x0000000e06089981 */ /* 0x0000e2000c1e1500 */
[----:B------:R-:W-:-:S03]  /*5120*/  LOP3.LUT R151, R151, 0x40, RZ, 0x3c, !PT ;  /* 0x0000004097977812 */ /* 0x000fc600078e3cff */
[----:B------:R-:W-:Y:S04]  /*5130*/  STS.U16 [R159+UR12+0x2d00], R105 ;  /* 0x002d00699f007988 */ /* 0x000fe8000800040c */
[----:B------:R-:W-:Y:S04]  /*5140*/  STS.U16 [R159+UR12+0x3100], R152 ;  /* 0x003100989f007988 */ /* 0x000fe8000800040c */
[----:B------:R-:W-:Y:S04]  /*5150*/  STS.U16 [R159+UR12+0x3500], R158 ;  /* 0x0035009e9f007988 */ /* 0x000fe8000800040c */
[----:B------:R-:W-:Y:S04]  /*5160*/  STS.U16 [R159+UR12+0x3900], R162 ;  /* 0x003900a29f007988 */ /* 0x000fe8000800040c */
[----:B------:R-:W-:Y:S01]  /*5170*/  STS.U16 [R159+UR12+0x3d00], R168 ;  /* 0x003d00a89f007988 */ /* 0x000fe2000800040c */
[----:B0-----:R-:W-:-:S03]  /*5180*/  LOP3.LUT R7, R229, 0x3f, RZ, 0xc0, !PT ;  /* 0x0000003fe5077812 */ /* 0x001fc600078ec0ff */
[----:B------:R0:W-:Y:S02]  /*5190*/  STS.U16 [R151+UR12+0x200], R61 ;  /* 0x0002003d97007988 */ /* 0x0001e4000800040c */
[----:B------:R-:W-:Y:S01]  /*51a0*/  IMAD.SHL.U32 R7, R7, 0x2, RZ ;  /* 0x0000000207077824 */ /* 0x000fe200078e00ff */
[----:B0-----:R-:W-:-:S04]  /*51b0*/  LOP3.LUT R61, R229, 0x40, RZ, 0xc0, !PT ;  /* 0x00000040e53d7812 */ /* 0x001fc800078ec0ff */
[----:B------:R-:W-:-:S04]  /*51c0*/  ISETP.NE.U32.AND P0, PT, R61, RZ, PT ;  /* 0x000000ff3d00720c */ /* 0x000fc80003f05070 */
[----:B------:R-:W-:Y:S01]  /*51d0*/  SEL R6, RZ, 0x90, !P0 ;  /* 0x00000090ff067807 */ /* 0x000fe20004000000 */
[----:B------:R-:W-:-:S03]  /*51e0*/  IMAD R61, R61, 0x40, R7 ;  /* 0x000000403d3d7824 */ /* 0x000fc600078e0207 */
[----:B------:R-:W-:-:S04]  /*51f0*/  LOP3.LUT R6, R6, R7, RZ, 0x3c, !PT ;  /* 0x0000000706067212 */ /* 0x000fc800078e3cff */
[----:B------:R-:W-:Y:S01]  /*5200*/  LOP3.LUT R7, R6, 0x60, RZ, 0x3c, !PT ;  /* 0x0000006006077812 */ /* 0x000fe200078e3cff */
[----:B------:R-:W-:Y:S01]  /*5210*/  STS.U16 [R151+UR12+0x600], R70 ;  /* 0x0006004697007988 */ /* 0x000fe2000800040c */
[----:B------:R-:W-:-:S03]  /*5220*/  LOP3.LUT R6, R61, 0x10, RZ, 0x3c, !PT ;  /* 0x000000103d067812 */ /* 0x000fc600078e3cff */
[----:B------:R-:W-:Y:S04]  /*5230*/  STS.U16 [R151+UR12+0xa00], R69 ;  /* 0x000a004597007988 */ /* 0x000fe8000800040c */
[----:B------:R-:W-:Y:S04]  /*5240*/  STS.U16 [R151+UR12+0xe00], R68 ;  /* 0x000e004497007988 */ /* 0x000fe8000800040c */
[----:B------:R-:W-:Y:S04]  /*5250*/  STS.U16 [R151+UR12+0x1200], R67 ;  /* 0x0012004397007988 */ /* 0x000fe8000800040c */
[----:B------:R-:W-:Y:S04]  /*5260*/  STS.U16 [R151+UR12+0x1600], R66 ;  /* 0x0016004297007988 */ /* 0x000fe8000800040c */
[----:B------:R-:W-:Y:S04]  /*5270*/  STS.U16 [R151+UR12+0x1a00], R65 ;  /* 0x001a004197007988 */ /* 0x000fe8000800040c */
[----:B------:R-:W-:Y:S04]  /*5280*/  STS.U16 [R151+UR12+0x1e00], R64 ;  /* 0x001e004097007988 */ /* 0x000fe8000800040c */
[----:B------:R-:W-:Y:S04]  /*5290*/  STS.U16 [R151+UR12+0x2200], R63 ;  /* 0x0022003f97007988 */ /* 0x000fe8000800040c */
[----:B------:R-:W-:Y:S04]  /*52a0*/  STS.U16 [R151+UR12+0x2600], R62 ;  /* 0x0026003e97007988 */ /* 0x000fe8000800040c */
[----:B------:R0:W-:Y:S04]  /*52b0*/  STS.U16 [R151+UR12+0x2a00], R43 ;  /* 0x002a002b97007988 */ /* 0x0001e8000800040c */
[----:B------:R-:W-:Y:S04]  /*52c0*/  STS.U16 [R151+UR12+0x2e00], R107 ;  /* 0x002e006b97007988 */ /* 0x000fe8000800040c */
[----:B------:R-:W-:Y:S01]  /*52d0*/  STS.U16 [R151+UR12+0x3200], R153 ;  /* 0x0032009997007988 */ /* 0x000fe2000800040c */
[----:B0-----:R-:W-:-:S03]  /*52e0*/  LOP3.LUT R43, R61, 0x20, RZ, 0x3c, !PT ;  /* 0x000000203d2b7812 */ /* 0x001fc600078e3cff */
        /* <DEDUP_REMOVED lines=20> */
[----:B------:R0:W-:Y:S04]  /*5430*/  STS.U16 [R7+UR12+0x3f00], R170 ;  /* 0x003f00aa07007988 */ /* 0x0001e8000800040c */
[----:B------:R-:W-:Y:S04]  /*5440*/  STS.U16 [R61+UR12+0x4c00], R172 ;  /* 0x004c00ac3d007988 */ /* 0x000fe8000800040c */
[----:B----4-:R-:W-:Y:S01]  /*5450*/  STS.U16 [R61+UR12+0x4800], R99 ;  /* 0x004800633d007988 */ /* 0x010fe2000800040c */
[----:B0-----:R-:W-:-:S03]  /*5460*/  LOP3.LUT R7, R61, 0x50, RZ, 0x3c, !PT ;  /* 0x000000503d077812 */ /* 0x001fc600078e3cff */
[----:B--2---:R-:W-:Y:S04]  /*5470*/  STS.U16 [R61+UR12+0x4400], R90 ;  /* 0x0044005a3d007988 */ /* 0x004fe8000800040c */
[----:B-----5:R-:W-:Y:S04]  /*5480*/  STS.U16 [R61+UR12+0x4000], R163 ;  /* 0x004000a33d007988 */ /* 0x020fe8000800040c */
[----:B------:R-:W-:Y:S04]  /*5490*/  STS.U16 [R6+UR12+0x4080], R91 ;  /* 0x0040805b06007988 */ /* 0x000fe8000800040c */
[----:B------:R-:W-:Y:S04]  /*54a0*/  STS.U16 [R6+UR12+0x4480], R103 ;  /* 0x0044806706007988 */ /* 0x000fe8000800040c */
[----:B------:R-:W-:Y:S04]  /*54b0*/  STS.U16 [R6+UR12+0x4880], R157 ;  /* 0x0048809d06007988 */ /* 0x000fe8000800040c */
[----:B---3--:R0:W-:Y:S04]  /*54c0*/  STS.U16 [R6+UR12+0x4c80], R71 ;  /* 0x004c804706007988 */ /* 0x0081e8000800040c */
[----:B------:R-:W-:Y:S04]  /*54d0*/  STS.U16 [R43+UR12+0x4100], R97 ;  /* 0x004100612b007988 */ /* 0x000fe8000800040c */
[----:B------:R-:W-:Y:S01]  /*54e0*/  STS.U16 [R43+UR12+0x4500], R102 ;  /* 0x004500662b007988 */ /* 0x000fe2000800040c */
[----:B0-----:R-:W-:-:S03]  /*54f0*/  LOP3.LUT R6, R61, 0x60, RZ, 0x3c, !PT ;  /* 0x000000603d067812 */ /* 0x001fc600078e3cff */
        /* <DEDUP_REMOVED lines=19> */
[----:B------:R2:W-:Y:S04]  /*5630*/  STS.U16 [R61+UR12+0x4380], R93 ;  /* 0x0043805d3d007988 */ /* 0x0005e8000800040c */
[----:B------:R-:W-:Y:S04]  /*5640*/  STS.U16 [R61+UR12+0x4780], R95 ;  /* 0x0047805f3d007988 */ /* 0x000fe8000800040c */
[----:B------:R-:W-:Y:S04]  /*5650*/  STS.U16 [R61+UR12+0x4b80], R174 ;  /* 0x004b80ae3d007988 */ /* 0x000fe8000800040c */
[----:B------:R3:W-:Y:S01]  /*5660*/  STS.U16 [R61+UR12+0x4f80], R8 ;  /* 0x004f80083d007988 */ /* 0x0007e2000800040c */
[----:B------:R4:W-:Y:S06]  /*5670*/  MEMBAR.ALL.CTA ;  /* 0x0000000000007992 */ /* 0x0009ec0000008000 */
[----:B----4-:R-:W4:Y:S02]  /*5680*/  FENCE.VIEW.ASYNC.S ;  /* 0x00000000000073c6 */ /* 0x010f240000000000 */
[----:B----4-:R-:W-:Y:S06]  /*5690*/  BAR.SYNC.DEFER_BLOCKING 0x0 ;  /* 0x0000000000007b1d */ /* 0x010fec0000010000 */
[----:B------:R-:W-:-:S06]  /*56a0*/  WARPGROUP.ARRIVE ;  /* 0x00000000000079c5 */ /* 0x000fcc0000000000 */
[----:B------:R-:W-:Y:S04]  /*56b0*/  HGMMA.64x32x16.F32 R24, gdesc[UR8].tnspA, R24 ;  /* 0x20600000081879f0 */ /* 0x000fe80008700818 */
[----:B------:R-:W-:Y:S04]  /*56c0*/  HGMMA.64x32x16.F32 R24, gdesc[UR4].tnspA, R24 ;  /* 0x20600000041879f0 */ /* 0x000fe80008700818 */
[----:B------:R-:W-:Y:S04]  /*56d0*/  HGMMA.64x32x16.F32 R24, gdesc[UR36].tnspA, R24 ;  /* 0x20600000241879f0 */ /* 0x000fe80008700818 */
[----:B------:R-:W-:Y:S04]  /*56e0*/  HGMMA.64x32x16.F32 R24, gdesc[UR32].tnspA, R24 ;  /* 0x20600000201879f0 */ /* 0x000fe80008700818 */
[----:B------:R-:W-:Y:S04]  /*56f0*/  HGMMA.64x32x16.F32 R24, gdesc[UR28].tnspA, R24 ;  /* 0x206000001c1879f0 */ /* 0x000fe80008700818 */
[----:B------:R-:W-:Y:S04]  /*5700*/  HGMMA.64x32x16.F32 R24, gdesc[UR24].tnspA, R24 ;  /* 0x20600000181879f0 */ /* 0x000fe80008700818 */
[----:B------:R-:W-:Y:S01]  /*5710*/  HGMMA.64x32x16.F32 R24, gdesc[UR20].tnspA, R24 ;  /* 0x20600000141879f0 */ /* 0x000fe20008700818 */
[----:B0-----:R-:W-:-:S04]  /*5720*/  IMAD.WIDE R42, R14, 0x2, R4 ;  /* 0x000000020e2a7825 */ /* 0x001fc800078e0204 */
[----:B------:R-:W-:Y:S02]  /*5730*/  IMAD.MOV.U32 R72, RZ, RZ, R42 ;  /* 0x000000ffff487224 */ /* 0x000fe400078e002a */
[----:B------:R-:W-:Y:S02]  /*5740*/  IMAD.MOV.U32 R4, RZ, RZ, R43 ;  /* 0x000000ffff047224 */ /* 0x000fe400078e002b */
[----:B-1----:R-:W-:-:S04]  /*5750*/  IMAD.WIDE R6, R14, 0x2, R74 ;  /* 0x000000020e067825 */ /* 0x002fc800078e024a */
[----:B------:R-:W-:-:S04]  /*5760*/  IMAD.WIDE R42, R14, 0x2, R110 ;  /* 0x000000020e2a7825 */ /* 0x000fc800078e026e */
[----:B------:R-:W-:Y:S01]  /*5770*/  IMAD.WIDE R44, R14, 0x2, R44 ;  /* 0x000000020e2c7825 */ /* 0x000fe200078e022c */
[----:B------:R-:W-:-:S03]  /*5780*/  MOV R150, R42 ;  /* 0x0000002a00967202 */ /* 0x000fc60000000f00 */
[----:B------:R-:W-:Y:S01]  /*5790*/  IMAD.MOV.U32 R74, RZ, RZ, R6 ;  /* 0x000000ffff4a7224 */ /* 0x000fe200078e0006 */
[----:B------:R-:W-:Y:S01]  /*57a0*/  HGMMA.64x32x16.F32 R24, gdesc[UR16].tnspA, R24, gsb0 ;  /* 0x20600000101879f0 */ /* 0x000fe20008000818 */
[----:B------:R-:W-:Y:S02]  /*57b0*/  IMAD.MOV.U32 R73, RZ, RZ, R44 ;  /* 0x000000ffff497224 */ /* 0x000fe400078e002c */
[----:B------:R-:W-:Y:S02]  /*57c0*/  IMAD.MOV.U32 R6, RZ, RZ, R45 ;  /* 0x000000ffff067224 */ /* 0x000fe400078e002d */
[----:B------:R-:W-:Y:S02]  /*57d0*/  IMAD.MOV.U32 R151, RZ, RZ, R43 ;  /* 0x000000ffff977224 */ /* 0x000fe400078e002b */
[----:B------:R-:W-:-:S04]  /*57e0*/  IMAD.WIDE R44, R14, 0x2, R138 ;  /* 0x000000020e2c7825 */ /* 0x000fc800078e028a */
[----:B------:R-:W-:-:S04]  /*57f0*/  IMAD.WIDE R42, R14, 0x2, R142 ;  /* 0x000000020e2a7825 */ /* 0x000fc800078e028e */
[----:B------:R-:W-:Y:S02]  /*5800*/  IMAD.MOV.U32 R110, RZ, RZ, R44 ;  /* 0x000000ffff6e7224 */ /* 0x000fe400078e002c */
[----:B------:R-:W-:Y:S02]  /*5810*/  IMAD.MOV.U32 R111, RZ, RZ, R45 ;  /* 0x000000ffff6f7224 */ /* 0x000fe400078e002d */
[----:B------:R-:W-:Y:S02]  /*5820*/  IMAD.MOV.U32 R96, RZ, RZ, R42 ;  /* 0x000000ffff607224 */ /* 0x000fe400078e002a */
[----:B------:R-:W-:Y:S02]  /*5830*/  IMAD.MOV.U32 R83, RZ, RZ, R43 ;  /* 0x000000ffff537224 */ /* 0x000fe400078e002b */
[----:B------:R-:W-:Y:S02]  /*5840*/  VIADD R12, R12, 0xffffffff ;  /* 0xffffffff0c0c7836 */ /* 0x000fe40000000000 */
[----:B------:R-:W-:-:S04]  /*5850*/  IMAD.WIDE R44, R14, 0x2, R100 ;  /* 0x000000020e2c7825 */ /* 0x000fc800078e0264 */
[----:B------:R-:W-:Y:S01]  /*5860*/  IMAD.WIDE R42, R14, 0x2, R118 ;  /* 0x000000020e2a7825 */ /* 0x000fe200078e0276 */
[----:B------:R-:W-:-:S03]  /*5870*/  ISETP.NE.U32.AND P0, PT, R12, RZ, PT ;  /* 0x000000ff0c00720c */ /* 0x000fc60003f05070 */
[----:B------:R-:W-:Y:S02]  /*5880*/  IMAD.MOV.U32 R142, RZ, RZ, R44 ;  /* 0x000000ffff8e7224 */ /* 0x000fe400078e002c */
        /* <DEDUP_REMOVED lines=9> */
[----:B------:R-:W-:-:S04]  /*5920*/  IMAD.WIDE R44, R14, 0x2, R84 ;  /* 0x000000020e2c7825 */ /* 0x000fc800078e0254 */
[C---:B------:R-:W-:Y:S01]  /*5930*/  IMAD.WIDE R42, R14.reuse, 0x2, R86 ;  /* 0x000000020e2a7825 */ /* 0x040fe200078e0256 */
[----:B------:R-:W-:Y:S01]  /*5940*/  UIADD3 UR13, UR13, -0x80, URZ ;  /* 0xffffff800d0d7890 */ /* 0x000fe2000fffe03f */
[----:B------:R-:W-:Y:S02]  /*5950*/  WARPGROUP.DEPBAR.LE gsb0, 0x0 ;  /* 0x00008000000079c5 */ /* 0x000fe40000010000 */
[----:B------:R-:W-:-:S04]  /*5960*/  IMAD.WIDE R48, R14, 0x2, R48 ;  /* 0x000000020e307825 */ /* 0x000fc800078e0230 */
[----:B------:R-:W-:-:S04]  /*5970*/  IMAD.WIDE R76, R14, 0x2, R76 ;  /* 0x000000020e4c7825 */ /* 0x000fc800078e024c */
[----:B------:R-:W-:-:S04]  /*5980*/  IMAD.WIDE R80, R14, 0x2, R80 ;  /* 0x000000020e507825 */ /* 0x000fc800078e0250 */
[----:B--2---:R-:W-:Y:S02]  /*5990*/  IMAD.MOV.U32 R93, RZ, RZ, R44 ;  /* 0x000000ffff5d7224 */ /* 0x004fe400078e002c */
[----:B------:R-:W-:Y:S02]  /*59a0*/  IMAD.MOV.U32 R84, RZ, RZ, R45 ;  /* 0x000000ffff547224 */ /* 0x000fe400078e002d */
[----:B------:R-:W-:Y:S02]  /*59b0*/  IMAD.MOV.U32 R94, RZ, RZ, R42 ;  /* 0x000000ffff5e7224 */ /* 0x000fe400078e002a */
[----:B------:R-:W-:Y:S02]  /*59c0*/  IMAD.MOV.U32 R86, RZ, RZ, R43 ;  /* 0x000000ffff567224 */ /* 0x000fe400078e002b */
[----:B------:R-:W-:-:S04]  /*59d0*/  IMAD.WIDE R46, R14, 0x2, R46 ;  /* 0x000000020e2e7825 */ /* 0x000fc800078e022e */
        /* <DEDUP_REMOVED lines=11> */
[----:B------:R-:W-:Y:S02]  /*5a90*/  IMAD.SHL.U32 R165, R165, 0x80, RZ ;  /* 0x00000080a5a57824 */ /* 0x000fe400078e00ff */
[----:B------:R-:W-:-:S04]  /*5aa0*/  IMAD.WIDE R78, R14, 0x2, R78 ;  /* 0x000000020e4e7825 */ /* 0x000fc800078e024e */
[----:B---3--:R-:W-:Y:S02]  /*5ab0*/  IMAD.MOV.U32 R8, RZ, RZ, R48 ;  /* 0x000000ffff087224 */ /* 0x008fe400078e0030 */
[----:B------:R-:W-:Y:S02]  /*5ac0*/  IMAD.MOV.U32 R13, RZ, RZ, R77 ;  /* 0x000000ffff0d7224 */ /* 0x000fe400078e004d */
[----:B------:R-:W-:Y:S02]  /*5ad0*/  IMAD.MOV.U32 R75, RZ, RZ, R80 ;  /* 0x000000ffff4b7224 */ /* 0x000fe400078e0050 */
[----:B------:R-:W-:Y:S02]  /*5ae0*/  IMAD.MOV.U32 R3, RZ, RZ, R81 ;  /* 0x000000ffff037224 */ /* 0x000fe400078e0051 */
[----:B------:R-:W-:Y:S02]  /*5af0*/  IMAD.MOV.U32 R5, RZ, RZ, R7 ;  /* 0x000000ffff057224 */ /* 0x000fe400078e0007 */
[----:B------:R-:W-:-:S02]  /*5b00*/  IMAD.MOV.U32 R48, RZ, RZ, R49 ;  /* 0x000000ffff307224 */ /* 0x000fc400078e0031 */
[----:B------:R-:W-:-:S04]  /*5b10*/  IMAD.WIDE R112, R14, 0x2, R112 ;  /* 0x000000020e707825 */ /* 0x000fc800078e0270 */
[----:B------:R-:W-:Y:S02]  /*5b20*/  IMAD.MOV.U32 R71, RZ, RZ, R46 ;  /* 0x000000ffff477224 */ /* 0x000fe400078e002e */
[----:B------:R-:W-:Y:S02]  /*5b30*/  IMAD.MOV.U32 R7, RZ, RZ, R47 ;  /* 0x000000ffff077224 */ /* 0x000fe400078e002f */
[----:B------:R-:W-:Y:S02]  /*5b40*/  IMAD.MOV.U32 R139, RZ, RZ, R114 ;  /* 0x000000ffff8b7224 */ /* 0x000fe400078e0072 */
[----:B------:R-:W-:Y:S02]  /*5b50*/  IMAD.MOV.U32 R138, RZ, RZ, R115 ;  /* 0x000000ffff8a7224 */ /* 0x000fe400078e0073 */
[----:B------:R-:W-:-:S04]  /*5b60*/  IMAD.WIDE R116, R14, 0x2, R116 ;  /* 0x000000020e747825 */ /* 0x000fc800078e0274 */
[----:B------:R-:W-:-:S04]  /*5b70*/  IMAD.WIDE R108, R14, 0x2, R108 ;  /* 0x000000020e6c7825 */ /* 0x000fc800078e026c */
[----:B------:R-:W-:-:S04]  /*5b80*/  IMAD.WIDE R124, R14, 0x2, R124 ;  /* 0x000000020e7c7825 */ /* 0x000fc800078e027c */
[----:B------:R-:W-:Y:S02]  /*5b90*/  IMAD.MOV.U32 R103, RZ, RZ, R140 ;  /* 0x000000ffff677224 */ /* 0x000fe400078e008c */
[----:B------:R-:W-:Y:S02]  /*5ba0*/  IMAD.MOV.U32 R104, RZ, RZ, R141 ;  /* 0x000000ffff687224 */ /* 0x000fe400078e008d */
[----:B------:R-:W-:Y:S02]  /*5bb0*/  IMAD.MOV.U32 R102, RZ, RZ, R126 ;  /* 0x000000ffff667224 */ /* 0x000fe400078e007e */
[----:B------:R-:W-:Y:S02]  /*5bc0*/  IMAD.MOV.U32 R99, RZ, RZ, R127 ;  /* 0x000000ffff637224 */ /* 0x000fe400078e007f */
[----:B------:R-:W-:Y:S02]  /*5bd0*/  IMAD.MOV.U32 R95, RZ, RZ, R144 ;  /* 0x000000ffff5f7224 */ /* 0x000fe400078e0090 */
[----:B------:R-:W-:-:S02]  /*5be0*/  IMAD.MOV.U32 R82, RZ, RZ, R145 ;  /* 0x000000ffff527224 */ /* 0x000fc400078e0091 */
        /* <DEDUP_REMOVED lines=11> */
[----:B------:R-:W-:-:S04]  /*5ca0*/  IMAD.WIDE R120, R165, 0x2, R120 ;  /* 0x00000002a5787825 */ /* 0x000fc800078e0278 */
[----:B------:R-:W-:Y:S02]  /*5cb0*/  IMAD.MOV.U32 R80, RZ, RZ, R42 ;  /* 0x000000ffff507224 */ /* 0x000fe400078e002a */
[----:B------:R-:W-:Y:S02]  /*5cc0*/  IMAD.MOV.U32 R89, RZ, RZ, R43 ;  /* 0x000000ffff597224 */ /* 0x000fe400078e002b */
[----:B------:R-:W-:Y:S01]  /*5cd0*/  IMAD.MOV.U32 R77, RZ, RZ, R79 ;  /* 0x000000ffff4d7224 */ /* 0x000fe200078e004f */
[----:B------:R-:W-:Y:S06]  /*5ce0*/  @P0 BRA `(.L_x_1) ;  /* 0xffffffd4000c0947 */ /* 0x000fec000383ffff */
[----:B------:R-:W-:Y:S02]  /*5cf0*/  F2FP.F16.F32.PACK_AB R35, R39, R35 ;  /* 0x000000232723723e */ /* 0x000fe400000000ff */
[----:B------:R-:W-:Y:S02]  /*5d00*/  F2FP.F16.F32.PACK_AB R34, R38, R34 ;  /* 0x000000222622723e */ /* 0x000fe400000000ff */
[----:B------:R-:W-:Y:S02]  /*5d10*/  F2FP.F16.F32.PACK_AB R33, R37, R33 ;  /* 0x000000212521723e */ /* 0x000fe400000000ff */
[----:B------:R-:W-:Y:S02]  /*5d20*/  F2FP.F16.F32.PACK_AB R32, R36, R32 ;  /* 0x000000202420723e */ /* 0x000fe400000000ff */
[----:B------:R-:W-:Y:S02]  /*5d30*/  F2FP.F16.F32.PACK_AB R27, R31, R27 ;  /* 0x0000001b1f1b723e */ /* 0x000fe400000000ff */
[----:B------:R-:W-:-:S02]  /*5d40*/  F2FP.F16.F32.PACK_AB R26, R30, R26 ;  /* 0x0000001a1e1a723e */ /* 0x000fc400000000ff */
[----:B------:R-:W-:Y:S02]  /*5d50*/  F2FP.F16.F32.PACK_AB R25, R29, R25 ;  /* 0x000000191d19723e */ /* 0x000fe400000000ff */
[----:B------:R-:W-:-:S07]  /*5d60*/  F2FP.F16.F32.PACK_AB R24, R28, R24 ;  /* 0x000000181c18723e */ /* 0x000fce00000000ff */
.L_x_0:
[----:B------:R-:W-:Y:S01]  /*5d70*/  BAR.SYNC.DEFER_BLOCKING 0x0 ;  /* 0x0000000000007b1d */ /* 0x000fe20000010000 */
[C---:B------:R-:W-:Y:S01]  /*5d80*/  IMAD.SHL.U32 R3, R229.reuse, 0x10, RZ ;  /* 0x00000010e5037824 */ /* 0x040fe200078e00ff */
[C-C-:B------:R-:W-:Y:S01]  /*5d90*/  LOP3.LUT R13, R2.reuse, 0x1e, R0.reuse, 0xfe, !PT ;  /* 0x0000001e020d7812 */ /* 0x140fe200078efe00 */
[C---:B------:R-:W-:Y:S01]  /*5da0*/  IMAD.SHL.U32 R4, R229.reuse, 0x80, RZ ;  /* 0x00000080e5047824 */ /* 0x040fe200078e00ff */
[----:B------:R-:W-:Y:S01]  /*5db0*/  LOP3.LUT R14, R2, 0x1c, R0, 0xfe, !PT ;  /* 0x0000001c020e7812 */ /* 0x000fe200078efe00 */
[----:B------:R-:W-:Y:S01]  /*5dc0*/  IMAD.SHL.U32 R229, R229, 0x8, RZ ;  /* 0x00000008e5e57824 */ /* 0x000fe200078e00ff */
[----:B------:R-:W-:Y:S01]  /*5dd0*/  LOP3.LUT R3, R3, 0x70, RZ, 0xc0, !PT ;  /* 0x0000007003037812 */ /* 0x000fe200078ec0ff */
[----:B------:R-:W-:Y:S01]  /*5de0*/  ULDC UR4, c[0x0][0x244] ;  /* 0x0000910000047ab9 */ /* 0x000fe20000000800 */
[----:B------:R-:W0:Y:S01]  /*5df0*/  S2R R5, SR_TID.X ;  /* 0x0000000000057919 */ /* 0x000e220000002100 */
[----:B------:R-:W-:Y:S01]  /*5e00*/  LOP3.LUT R4, R4, 0x400, RZ, 0xc0, !PT ;  /* 0x0000040004047812 */ /* 0x000fe200078ec0ff */
[----:B------:R-:W-:Y:S01]  /*5e10*/  ULDC.64 UR6, c[0x0][0x228] ;  /* 0x00008a0000067ab9 */ /* 0x000fe20000000a00 */
[----:B------:R-:W-:-:S02]  /*5e20*/  LOP3.LUT R229, R229, 0x380, RZ, 0xc0, !PT ;  /* 0x00000380e5e57812 */ /* 0x000fc400078ec0ff */
[----:B------:R-:W-:Y:S01]  /*5e30*/  IADD3 R4, R4, UR12, R3 ;  /* 0x0000000c04047c10 */ /* 0x000fe2000fffe003 */
[C---:B------:R-:W-:Y:S01]  /*5e40*/  IMAD R3, R183.reuse, UR4, RZ ;  /* 0x00000004b7037c24 */ /* 0x040fe2000f8e02ff */
[----:B------:R-:W-:Y:S01]  /*5e50*/  ULDC.64 UR4, c[0x0][0x220] ;  /* 0x0000880000047ab9 */ /* 0x000fe20000000a00 */
[----:B------:R-:W-:Y:S02]  /*5e60*/  ISETP.GE.AND P0, PT, R183, UR6, PT ;  /* 0x00000006b7007c0c */ /* 0x000fe4000bf06270 */
[----:B------:R-:W-:Y:S01]  /*5e70*/  IMAD.IADD R229, R229, 0x1, R4 ;  /* 0x00000001e5e57824 */ /* 0x000fe200078e0204 */
[C---:B------:R-:W-:Y:S01]  /*5e80*/  LEA R23, P1, R3.reuse, UR4, 0x1 ;  /* 0x0000000403177c11 */ /* 0x040fe2000f8208ff */
[----:B------:R-:W-:Y:S01]  /*5e90*/  ULDC UR4, c[0x0][0x248] ;  /* 0x0000920000047ab9 */ /* 0x000fe20000000800 */
[C---:B------:R-:W-:Y:S02]  /*5ea0*/  LOP3.LUT R4, R2.reuse, R0, RZ, 0xfc, !PT ;  /* 0x0000000002047212 */ /* 0x040fe400078efcff */
[----:B------:R-:W-:Y:S01]  /*5eb0*/  LEA.HI.X.SX32 R37, R3, UR5, 0x1, P1 ;  /* 0x0000000503257c11 */ /* 0x000fe200088f0eff */
[----:B------:R-:W-:Y:S01]  /*5ec0*/  STSM.16.M88.4 [R229], R24 ;  /* 0x00000018e5007844 */ /* 0x000fe20000000200 */
[----:B------:R-:W-:-:S02]  /*5ed0*/  LOP3.LUT R3, R2, 0x2, R0, 0xfe, !PT ;  /* 0x0000000202037812 */ /* 0x000fc400078efe00 */
[----:B------:R-:W-:Y:S02]  /*5ee0*/  ISETP.LT.AND P2, PT, R4, UR7, !P0 ;  /* 0x0000000704007c0c */ /* 0x000fe4000c741270 */
[C---:B------:R-:W-:Y:S01]  /*5ef0*/  ISETP.LT.AND P4, PT, R3.reuse, UR7, !P0 ;  /* 0x0000000703007c0c */ /* 0x040fe2000c781270 */
[----:B------:R-:W-:Y:S01]  /*5f00*/  IMAD R3, R3, UR4, RZ ;  /* 0x0000000403037c24 */ /* 0x000fe2000f8e02ff */
[C-C-:B------:R-:W-:Y:S02]  /*5f10*/  LOP3.LUT R11, R2.reuse, 0x1a, R0.reuse, 0xfe, !PT ;  /* 0x0000001a020b7812 */ /* 0x140fe400078efe00 */
[C-C-:B------:R-:W-:Y:S02]  /*5f20*/  LOP3.LUT R10, R2.reuse, 0x18, R0.reuse, 0xfe, !PT ;  /* 0x00000018020a7812 */ /* 0x140fe400078efe00 */
[C-C-:B------:R-:W-:Y:S02]  /*5f30*/  LOP3.LUT R12, R2.reuse, 0x16, R0.reuse, 0xfe, !PT ;  /* 0x00000016020c7812 */ /* 0x140fe400078efe00 */
[----:B------:R-:W-:-:S02]  /*5f40*/  LOP3.LUT R15, R2, 0x14, R0, 0xfe, !PT ;  /* 0x00000014020f7812 */ /* 0x000fc400078efe00 */
[C-C-:B------:R-:W-:Y:S02]  /*5f50*/  LOP3.LUT R16, R2.reuse, 0x12, R0.reuse, 0xfe, !PT ;  /* 0x0000001202107812 */ /* 0x140fe400078efe00 */
[----:B0-----:R-:W-:Y:S02]  /*5f60*/  LOP3.LUT R5, R5, 0x7f, RZ, 0xc0, !PT ;  /* 0x0000007f05057812 */ /* 0x001fe400078ec0ff */
[--C-:B------:R-:W-:Y:S02]  /*5f70*/  LOP3.LUT R17, R2, 0x10, R0.reuse, 0xfe, !PT ;  /* 0x0000001002117812 */ /* 0x100fe400078efe00 */
[----:B------:R-:W-:Y:S01]  /*5f80*/  LEA R21, R5, UR12, 0x4 ;  /* 0x0000000c05157c11 */ /* 0x000fe2000f8e20ff */
[----:B------:R-:W-:Y:S01]  /*5f90*/  BAR.SYNC.DEFER_BLOCKING 0x0 ;  /* 0x0000000000007b1d */ /* 0x000fe20000010000 */
[----:B------:R-:W-:Y:S01]  /*5fa0*/  IMAD R5, R4, UR4, RZ ;  /* 0x0000000404057c24 */ /* 0x000fe2000f8e02ff */
[C-C-:B------:R-:W-:Y:S02]  /*5fb0*/  LOP3.LUT R18, R2.reuse, 0xe, R0.reuse, 0xfe, !PT ;  /* 0x0000000e02127812 */ /* 0x140fe400078efe00 */
[----:B------:R-:W-:-:S02]  /*5fc0*/  LOP3.LUT R19, R2, 0xc, R0, 0xfe, !PT ;  /* 0x0000000c02137812 */ /* 0x000fc400078efe00 */
[C-C-:B------:R-:W-:Y:S02]  /*5fd0*/  LOP3.LUT R8, R2.reuse, 0xa, R0.reuse, 0xfe, !PT ;  /* 0x0000000a02087812 */ /* 0x140fe400078efe00 */
[C-C-:B------:R-:W-:Y:S02]  /*5fe0*/  LOP3.LUT R7, R2.reuse, 0x8, R0.reuse, 0xfe, !PT ;  /* 0x0000000802077812 */ /* 0x140fe400078efe00 */
[C-C-:B------:R-:W-:Y:S02]  /*5ff0*/  LOP3.LUT R9, R2.reuse, 0x6, R0.reuse, 0xfe, !PT ;  /* 0x0000000602097812 */ /* 0x140fe400078efe00 */
[-C--:B------:R-:W-:Y:S01]  /*6000*/  LEA R4, P1, R5, R23.reuse, 0x1 ;  /* 0x0000001705047211 */ /* 0x080fe200078208ff */
[----:B------:R-:W-:Y:S01]  /*6010*/  IMAD R20, R7, UR4, RZ ;  /* 0x0000000407147c24 */ /* 0x000fe2000f8e02ff */
[----:B------:R-:W-:Y:S02]  /*6020*/  LOP3.LUT R0, R2, 0x4, R0, 0xfe, !PT ;  /* 0x0000000402007812 */ /* 0x000fe400078efe00 */
[----:B------:R-:W-:-:S02]  /*6030*/  LEA R2, P3, R3, R23, 0x1 ;  /* 0x0000001703027211 */ /* 0x000fc400078608ff */
[-C--:B------:R-:W-:Y:S02]  /*6040*/  LEA.HI.X.SX32 R5, R5, R37.reuse, 0x1, P1 ;  /* 0x0000002505057211 */ /* 0x080fe400008f0eff */
[C---:B------:R-:W-:Y:S01]  /*6050*/  ISETP.LT.AND P1, PT, R0.reuse, UR7, !P0 ;  /* 0x0000000700007c0c */ /* 0x040fe2000c721270 */
[----:B------:R-:W-:Y:S01]  /*6060*/  IMAD R0, R0, UR4, RZ ;  /* 0x0000000400007c24 */ /* 0x000fe2000f8e02ff */
[----:B------:R-:W-:Y:S01]  /*6070*/  LEA.HI.X.SX32 R3, R3, R37, 0x1, P3 ;  /* 0x0000002503037211 */ /* 0x000fe200018f0eff */
[----:B------:R-:W0:Y:S01]  /*6080*/  LDS.128 R28, [R21] ;  /* 0x00000000151c7984 */ /* 0x000e220000000c00 */
[----:B------:R-:W-:Y:S01]  /*6090*/  BAR.SYNC.DEFER_BLOCKING 0x0 ;  /* 0x0000000000007b1d */ /* 0x000fe20000010000 */
[C---:B------:R-:W-:Y:S01]  /*60a0*/  ISETP.LT.AND P3, PT, R9.reuse, UR7, !P0 ;  /* 0x0000000709007c0c */ /* 0x040fe2000c761270 */
[----:B------:R-:W-:-:S04]  /*60b0*/  IMAD R9, R9, UR4, RZ ;  /* 0x0000000409097c24 */ /* 0x000fc8000f8e02ff */
[----:B------:R-:W-:Y:S02]  /*60c0*/  STSM.16.M88.4 [R229], R32 ;  /* 0x00000020e5007844 */ /* 0x000fe40000000200 */
[----:B------:R-:W-:Y:S06]  /*60d0*/  BAR.SYNC.DEFER_BLOCKING 0x0 ;  /* 0x0000000000007b1d */ /* 0x000fec0000010000 */
[----:B------:R-:W1:Y:S04]  /*60e0*/  LDS.128 R24, [R21] ;  /* 0x0000000015187984 */ /* 0x000e680000000c00 */
[----:B0-----:R0:W-:Y:S01]  /*60f0*/  @P2 STG.E.U16 desc[UR14][R4.64], R28 ;  /* 0x0000001c04002986 */ /* 0x0011e2000c10150e */
[----:B------:R-:W-:-:S03]  /*6100*/  ISETP.LT.AND P2, PT, R7, UR7, !P0 ;  /* 0x0000000707007c0c */ /* 0x000fc6000c741270 */
[----:B------:R2:W-:Y:S01]  /*6110*/  @P4 STG.E.U16 desc[UR14][R2.64], R29 ;  /* 0x0000001d02004986 */ /* 0x0005e2000c10150e */
[----:B------:R-:W-:-:S04]  /*6120*/  LEA R6, P4, R0, R23, 0x1 ;  /* 0x0000001700067211 */ /* 0x000fc800078808ff */
[----:B------:R-:W-:Y:S01]  /*6130*/  LEA.HI.X.SX32 R7, R0, R37, 0x1, P4 ;  /* 0x0000002500077211 */ /* 0x000fe200020f0eff */
[C---:B------:R-:W-:Y:S01]  /*6140*/  IMAD R0, R8.reuse, UR4, RZ ;  /* 0x0000000408007c24 */ /* 0x040fe2000f8e02ff */
[----:B------:R-:W-:Y:S02]  /*6150*/  ISETP.LT.AND P4, PT, R8, UR7, !P0 ;  /* 0x0000000708007c0c */ /* 0x000fe4000c781270 */
[CC--:B0-----:R-:W-:Y:S01]  /*6160*/  LEA R4, P5, R9.reuse, R23.reuse, 0x1 ;  /* 0x0000001709047211 */ /* 0x0c1fe200078a08ff */
[----:B------:R0:W-:Y:S01]  /*6170*/  @P1 STG.E.U16 desc[UR14][R6.64], R30 ;  /* 0x0000001e06001986 */ /* 0x0001e2000c10150e */
[-C--:B------:R-:W-:Y:S02]  /*6180*/  LEA R8, P6, R0, R23.reuse, 0x1 ;  /* 0x0000001700087211 */ /* 0x080fe400078c08ff */
[----:B--2---:R-:W-:Y:S02]  /*6190*/  LEA R2, P1, R20, R23, 0x1 ;  /* 0x0000001714027211 */ /* 0x004fe400078208ff */
[----:B------:R-:W-:-:S02]  /*61a0*/  LEA.HI.X.SX32 R5, R9, R37, 0x1, P5 ;  /* 0x0000002509057211 */ /* 0x000fc400028f0eff */
[----:B------:R-:W-:Y:S02]  /*61b0*/  PRMT R28, R28, 0x7632, R28 ;  /* 0x000076321c1c7816 */ /* 0x000fe4000000001c */
[-C--:B------:R-:W-:Y:S01]  /*61c0*/  LEA.HI.X.SX32 R3, R20, R37.reuse, 0x1, P1 ;  /* 0x0000002514037211 */ /* 0x080fe200008f0eff */
[----:B------:R-:W-:Y:S01]  /*61d0*/  @P3 STG.E.U16 desc[UR14][R4.64], R31 ;  /* 0x0000001f04003986 */ /* 0x000fe2000c10150e */
[----:B------:R-:W-:Y:S02]  /*61e0*/  PRMT R29, R29, 0x7632, R29 ;  /* 0x000076321d1d7816 */ /* 0x000fe4000000001d */
[----:B------:R-:W-:Y:S01]  /*61f0*/  LEA.HI.X.SX32 R9, R0, R37, 0x1, P6 ;  /* 0x0000002500097211 */ /* 0x000fe200030f0eff */
[----:B------:R2:W-:Y:S01]  /*6200*/  @P2 STG.E.U16 desc[UR14][R2.64], R28 ;  /* 0x0000001c02002986 */ /* 0x0005e2000c10150e */
[C---:B------:R-:W-:Y:S01]  /*6210*/  ISETP.LT.AND P1, PT, R19.reuse, UR7, !P0 ;  /* 0x0000000713007c0c */ /* 0x040fe2000c721270 */
[----:B------:R-:W-:Y:S01]  /*6220*/  IMAD R19, R19, UR4, RZ ;  /* 0x0000000413137c24 */ /* 0x000fe2000f8e02ff */
[C---:B------:R-:W-:Y:S01]  /*6230*/  ISETP.LT.AND P3, PT, R18.reuse, UR7, !P0 ;  /* 0x0000000712007c0c */ /* 0x040fe2000c761270 */
[----:B------:R-:W-:Y:S01]  /*6240*/  IMAD R18, R18, UR4, RZ ;  /* 0x0000000412127c24 */ /* 0x000fe2000f8e02ff */
[----:B------:R3:W-:Y:S01]  /*6250*/  @P4 STG.E.U16 desc[UR14][R8.64], R29 ;  /* 0x0000001d08004986 */ /* 0x0007e2000c10150e */
[C---:B------:R-:W-:Y:S01]  /*6260*/  ISETP.LT.AND P2, PT, R17.reuse, UR7, !P0 ;  /* 0x0000000711007c0c */ /* 0x040fe2000c741270 */
[----:B------:R-:W-:Y:S01]  /*6270*/  IMAD R17, R17, UR4, RZ ;  /* 0x0000000411117c24 */ /* 0x000fe2000f8e02ff */
[-C--:B0-----:R-:W-:Y:S01]  /*6280*/  LEA R6, P6, R19, R23.reuse, 0x1 ;  /* 0x0000001713067211 */ /* 0x081fe200078c08ff */
[----:B------:R-:W-:Y:S01]  /*6290*/  IMAD R0, R10, UR4, RZ ;  /* 0x000000040a007c24 */ /* 0x000fe2000f8e02ff */
[C---:B------:R-:W-:Y:S01]  /*62a0*/  ISETP.LT.AND P4, PT, R16.reuse, UR7, !P0 ;  /* 0x0000000710007c0c */ /* 0x040fe2000c781270 */
[----:B------:R-:W-:Y:S01]  /*62b0*/  IMAD R16, R16, UR4, RZ ;  /* 0x0000000410107c24 */ /* 0x000fe2000f8e02ff */
[----:B--2---:R-:W-:-:S02]  /*62c0*/  LEA R2, P5, R18, R23, 0x1 ;  /* 0x0000001712027211 */ /* 0x004fc400078a08ff */
[----:B------:R-:W-:Y:S02]  /*62d0*/  LEA.HI.X.SX32 R7, R19, R37, 0x1, P6 ;  /* 0x0000002513077211 */ /* 0x000fe400030f0eff */
[----:B------:R-:W-:Y:S02]  /*62e0*/  LEA R4, P6, R17, R23, 0x1 ;  /* 0x0000001711047211 */ /* 0x000fe400078c08ff */
[----:B------:R-:W-:Y:S01]  /*62f0*/  LEA.HI.X.SX32 R3, R18, R37, 0x1, P5 ;  /* 0x0000002512037211 */ /* 0x000fe200028f0eff */
[----:B------:R-:W-:Y:S01]  /*6300*/  IMAD R18, R13, UR4, RZ ;  /* 0x000000040d127c24 */ /* 0x000fe2000f8e02ff */
[----:B---3--:R-:W-:Y:S02]  /*6310*/  LEA R8, P5, R16, R23, 0x1 ;  /* 0x0000001710087211 */ /* 0x008fe400078a08ff */
[----:B------:R-:W-:Y:S02]  /*6320*/  PRMT R30, R30, 0x7632, R30 ;  /* 0x000076321e1e7816 */ /* 0x000fe4000000001e */
[----:B------:R-:W-:-:S02]  /*6330*/  PRMT R31, R31, 0x7632, R31 ;  /* 0x000076321f1f7816 */ /* 0x000fc4000000001f */
[-C--:B------:R-:W-:Y:S01]  /*6340*/  LEA.HI.X.SX32 R5, R17, R37.reuse, 0x1, P6 ;  /* 0x0000002511057211 */ /* 0x080fe200030f0eff */
[----:B------:R0:W-:Y:S01]  /*6350*/  @P1 STG.E.U16 desc[UR14][R6.64], R30 ;  /* 0x0000001e06001986 */ /* 0x0001e2000c10150e */
[----:B------:R-:W-:Y:S01]  /*6360*/  LEA.HI.X.SX32 R9, R16, R37, 0x1, P5 ;  /* 0x0000002510097211 */ /* 0x000fe200028f0eff */
[----:B------:R-:W-:Y:S01]  /*6370*/  IMAD R17, R14, UR4, RZ ;  /* 0x000000040e117c24 */ /* 0x000fe2000f8e02ff */
[C---:B------:R-:W-:Y:S01]  /*6380*/  ISETP.LT.AND P5, PT, R15.reuse, UR7, !P0 ;  /* 0x000000070f007c0c */ /* 0x040fe2000c7a1270 */
[----:B------:R2:W-:Y:S01]  /*6390*/  @P3 STG.E.U16 desc[UR14][R2.64], R31 ;  /* 0x0000001f02003986 */ /* 0x0005e2000c10150e */
[----:B------:R-:W-:Y:S01]  /*63a0*/  IMAD R15, R15, UR4, RZ ;  /* 0x000000040f0f7c24 */ /* 0x000fe2000f8e02ff */
[----:B------:R-:W-:Y:S01]  /*63b0*/  ISETP.LT.AND P3, PT, R10, UR7, !P0 ;  /* 0x000000070a007c0c */ /* 0x000fe2000c761270 */
[----:B------:R-:W-:Y:S01]  /*63c0*/  IMAD R16, R11, UR4, RZ ;  /* 0x000000040b107c24 */ /* 0x000fe2000f8e02ff */
[----:B-1----:R1:W-:Y:S04]  /*63d0*/  @P2 STG.E.U16 desc[UR14][R4.64], R24 ;  /* 0x0000001804002986 */ /* 0x0023e8000c10150e */
[----:B------:R3:W-:Y:S01]  /*63e0*/  @P4 STG.E.U16 desc[UR14][R8.64], R25 ;  /* 0x0000001908004986 */ /* 0x0007e2000c10150e */
[C---:B------:R-:W-:Y:S01]  /*63f0*/  ISETP.LT.AND P4, PT, R12.reuse, UR7, !P0 ;  /* 0x000000070c007c0c */ /* 0x040fe2000c781270 */
[----:B------:R-:W-:Y:S01]  /*6400*/  IMAD R12, R12, UR4, RZ ;  /* 0x000000040c0c7c24 */ /* 0x000fe2000f8e02ff */
[----:B0-----:R-:W-:-:S02]  /*6410*/  LEA R6, P2, R0, R23, 0x1 ;  /* 0x0000001700067211 */ /* 0x001fc400078408ff */
[----:B--2---:R-:W-:Y:S02]  /*6420*/  LEA R2, P6, R15, R23, 0x1 ;  /* 0x000000170f027211 */ /* 0x004fe400078c08ff */
[----:B------:R-:W-:Y:S02]  /*6430*/  LEA.HI.X.SX32 R7, R0, R37, 0x1, P2 ;  /* 0x0000002500077211 */ /* 0x000fe400010f0eff */
[C---:B-1----:R-:W-:Y:S02]  /*6440*/  LEA R4, P1, R12.reuse, R23, 0x1 ;  /* 0x000000170c047211 */ /* 0x042fe400078208ff */
[----:B------:R-:W-:Y:S02]  /*6450*/  ISETP.LT.AND P2, PT, R11, UR7, !P0 ;  /* 0x000000070b007c0c */ /* 0x000fe4000c741270 */
[----:B------:R-:W-:Y:S02]  /*6460*/  LEA.HI.X.SX32 R5, R12, R37, 0x1, P1 ;  /* 0x000000250c057211 */ /* 0x000fe400008f0eff */
[----:B------:R-:W-:-:S02]  /*6470*/  LEA R10, P1, R17, R23, 0x1 ;  /* 0x00000017110a7211 */ /* 0x000fc400078208ff */
[-C--:B------:R-:W-:Y:S02]  /*6480*/  LEA.HI.X.SX32 R3, R15, R37.reuse, 0x1, P6 ;  /* 0x000000250f037211 */ /* 0x080fe400030f0eff */
[----:B------:R-:W-:Y:S02]  /*6490*/  LEA.HI.X.SX32 R11, R17, R37, 0x1, P1 ;  /* 0x00000025110b7211 */ /* 0x000fe400008f0eff */
[----:B------:R-:W-:Y:S01]  /*64a0*/  ISETP.LT.AND P1, PT, R14, UR7, !P0 ;  /* 0x000000070e007c0c */ /* 0x000fe2000c721270 */
[----:B------:R0:W-:Y:S01]  /*64b0*/  @P5 STG.E.U16 desc[UR14][R2.64], R26 ;  /* 0x0000001a02005986 */ /* 0x0001e2000c10150e */
[----:B------:R-:W-:Y:S02]  /*64c0*/  ISETP.LT.AND P0, PT, R13, UR7, !P0 ;  /* 0x000000070d007c0c */ /* 0x000fe4000c701270 */
[----:B---3--:R-:W-:Y:S01]  /*64d0*/  LEA R8, P6, R16, R23, 0x1 ;  /* 0x0000001710087211 */ /* 0x008fe200078c08ff */
[----:B------:R1:W-:Y:S01]  /*64e0*/  @P4 STG.E.U16 desc[UR14][R4.64], R27 ;  /* 0x0000001b04004986 */ /* 0x0003e2000c10150e */
[----:B------:R-:W-:-:S02]  /*64f0*/  PRMT R25, R25, 0x7632, R25 ;  /* 0x0000763219197816 */ /* 0x000fc40000000019 */
[----:B------:R-:W-:Y:S02]  /*6500*/  LEA.HI.X.SX32 R9, R16, R37, 0x1, P6 ;  /* 0x0000002510097211 */ /* 0x000fe400030f0eff */
[----:B------:R-:W-:Y:S02]  /*6510*/  LEA R12, P6, R18, R23, 0x1 ;  /* 0x00000017120c7211 */ /* 0x000fe400078c08ff */
[----:B0-----:R-:W-:Y:S02]  /*6520*/  PRMT R3, R24, 0x7632, R3 ;  /* 0x0000763218037816 */ /* 0x001fe40000000003 */
[----:B------:R-:W-:Y:S02]  /*6530*/  LEA.HI.X.SX32 R13, R18, R37, 0x1, P6 ;  /* 0x00000025120d7211 */ /* 0x000fe400030f0eff */
[----:B-1----:R-:W-:Y:S01]  /*6540*/  PRMT R5, R26, 0x7632, R5 ;  /* 0x000076321a057816 */ /* 0x002fe20000000005 */
[----:B------:R0:W-:Y:S04]  /*6550*/  @P3 STG.E.U16 desc[UR14][R6.64], R3 ;  /* 0x0000000306003986 */ /* 0x0001e8000c10150e */
[----:B------:R0:W-:Y:S04]  /*6560*/  @P2 STG.E.U16 desc[UR14][R8.64], R25 ;  /* 0x0000001908002986 */ /* 0x0001e8000c10150e */
[----:B------:R0:W-:Y:S01]  /*6570*/  @P1 STG.E.U16 desc[UR14][R10.64], R5 ;  /* 0x000000050a001986 */ /* 0x0001e2000c10150e */
[----:B------:R-:W-:Y:S05]  /*6580*/  @!P0 EXIT ;  /* 0x000000000000894d */ /* 0x000fea0003800000 */
[----:B0-----:R-:W-:-:S05]  /*6590*/  PRMT R6, R27, 0x7632, R6 ;  /* 0x000076321b067816 */ /* 0x001fca0000000006 */
[----:B------:R-:W-:Y:S01]  /*65a0*/  STG.E.U16 desc[UR14][R12.64], R6 ;  /* 0x000000060c007986 */ /* 0x000fe2000c10150e */
[----:B------:R-:W-:Y:S05]  /*65b0*/  EXIT ;  /* 0x000000000000794d */ /* 0x000fea0003800000 */
.L_x_2:
[----:B------:R-:W-:-:S00]  /*65c0*/  BRA `(.L_x_2) ;  /* 0xfffffffc00fc7947 */ /* 0x000fc0000383ffff */
[----:B------:R-:W-:-:S00]  /*65d0*/  NOP ;  /* 0x0000000000007918 */ /* 0x000fc00000000000 */
        /* <DEDUP_REMOVED lines=10> */
.L_x_3:


//--------------------- .nv.shared.matmul_kernel  --------------------------
	.section	.nv.shared.matmul_kernel,"aw",@nobits
	.sectionflags	@""
	.align	16
	.zero		1024


//--------------------- .nv.shared.reserved.0     --------------------------
	.section	.nv.shared.reserved.0,"aw",@nobits
	.weak		__nv_reservedSMEM_offset_0_alias
	.size		__nv_reservedSMEM_offset_0_alias, 0, 0
	.other		__nv_reservedSMEM_offset_0_alias,@"STO_CUDA_RESERVED_SHARED STV_DEFAULT"
__nv_reservedSMEM_offset_0_alias:
	.zero		0


//--------------------- .nv.constant0.matmul_kernel --------------------------
	.section	.nv.constant0.matmul_kernel,"a",@progbits
	.sectionflags	@""
	.align	4
.nv.constant0.matmul_kernel:
	.zero		608


//--------------------- SYMBOLS --------------------------

	.type		.nv.reservedSmem.offset0,@object
	.size		.nv.reservedSmem.offset0,0x4
